// auto-generated by cutlass_sweep.gemm — config: {"arch": "sm_100", "cluster_m": 4, "cluster_n": 2, "dtype": "int8", "dtype_b": "int8", "layout": "nt", "stages": 0, "tile_k": 32, "tile_m": 64, "tile_n": 256}
#include "cutlass/cutlass.h"
#include "cutlass/gemm/collective/collective_builder.hpp"
#include "cutlass/gemm/device/gemm_universal_adapter.h"
#include "cutlass/gemm/kernel/gemm_universal.hpp"
#include "cutlass/epilogue/collective/collective_builder.hpp"

using ElemA = int8_t;
using ElemB = int8_t;
using ElemCD = int8_t;
using Acc  = int32_t;
using TileShape    = cute::Shape<cute::_64, cute::_256, cute::_32>;
using ClusterShape = cute::Shape<cute::_4, cute::_2, cute::_1>;

using CollectiveEpilogue = typename cutlass::epilogue::collective::CollectiveBuilder<
    cutlass::arch::Sm100, cutlass::arch::OpClassTensorOp,
    TileShape, ClusterShape,
    cutlass::epilogue::collective::EpilogueTileAuto,
    Acc, Acc,
    ElemCD, cutlass::layout::RowMajor, 128 / cutlass::sizeof_bits<ElemCD>::value,
    ElemCD, cutlass::layout::RowMajor, 128 / cutlass::sizeof_bits<ElemCD>::value,
    cutlass::epilogue::collective::EpilogueScheduleAuto
  >::CollectiveOp;

using CollectiveMainloop = typename cutlass::gemm::collective::CollectiveBuilder<
    cutlass::arch::Sm100, cutlass::arch::OpClassTensorOp,
    ElemA, cutlass::layout::RowMajor, 128 / cutlass::sizeof_bits<ElemA>::value,
    ElemB, cutlass::layout::ColumnMajor, 128 / cutlass::sizeof_bits<ElemB>::value,
    Acc,
    TileShape, ClusterShape,
    cutlass::gemm::collective::StageCountAutoCarveout<static_cast<int>(sizeof(typename CollectiveEpilogue::SharedStorage))>,
    cutlass::gemm::collective::KernelScheduleAuto
  >::CollectiveOp;

using GemmKernel = cutlass::gemm::kernel::GemmUniversal<
    cute::Shape<int,int,int,int>,
    CollectiveMainloop,
    CollectiveEpilogue
>;
using Gemm = cutlass::gemm::device::GemmUniversalAdapter<GemmKernel>;

// Force the device kernel symbol into the cubin without needing a host main.
auto* _anchor = &cutlass::device_kernel<GemmKernel>;


// ===== COMPILED SASS (sm_100a) =====

	.target	sm_100a

	.elftype	@"ET_EXEC"


//--------------------- .note.nv.tkinfo           --------------------------
	.section	.note.nv.tkinfo,"",@"SHT_NOTE"
	.sectionflags	@"SHF_NOTE_NV_TKINFO"
	.tkinfo
        /*0018*/ 	.word	0x00000002
        /*0030*/ 	.string	""
        /*0030*/ 	.string	"ptxas"
        /*0030*/ 	.string	"Cuda compilation tools, release 13.0, V13.0.88"
        /*0030*/ 	.string	"Build cuda_13.0.r13.0/compiler.36424714_0"
        /*0030*/ 	.string	"-arch sm_100a -m 64 "



//--------------------- .note.nv.cuinfo           --------------------------
	.section	.note.nv.cuinfo,"",@"SHT_NOTE"
	.sectionflags	@"SHF_NOTE_NV_CUINFO"
        /*0018*/ 	.short	0x0002
        /*001a*/ 	.short	0x0064
        /*001c*/ 	.short	0x0082
	.zero		2


//--------------------- .nv.info                  --------------------------
	.section	.nv.info,"",@"SHT_CUDA_INFO"
	.align	4


	//----- nvinfo : EIATTR_REGCOUNT
	.align		4
        /*0000*/ 	.byte	0x04, 0x2f
        /*0002*/ 	.short	(.L_20 - .L_19)
	.align		4
.L_19:
        /*0004*/ 	.word	index@(_ZN7cutlass13device_kernelINS_4gemm6kernel13GemmUniversalIN4cute5tupleIJiiiiEEENS1_10collective13CollectiveMmaINS1_35MainloopSm100TmaUmmaWarpSpecializedILi20ELi2ELi4ENS5_IJNS4_1CILi4EEENSA_ILi2EEENSA_ILi1EEEEEEEENS5_IJNSA_ILi64EEENSA_ILi256EEENSA_ILi32EEEEEEaNS5_IJlSD_lEEEaSK_NS4_8TiledMMAINS4_8MMA_AtomIJNS4_15SM100_MMA_S8_SSIaaiLi64ELi256ELNS4_4UMMA5MajorE0ELSP_0ELNSO_8SaturateE0EEEEEENS4_6LayoutINS5_IJSD_SD_SD_EEENS5_IJNSA_ILi0EEESV_SV_EEEEENS5_IJNS4_10UnderscoreESY_SY_EEEEENS4_23SM90_TMA_LOAD_MULTICASTENS4_14ComposedLayoutINS4_7SwizzleILi1ELi4ELi3EEENS4_18smem_ptr_flag_bitsILi8EEENST_INS5_IJNSA_ILi8EEESI_EEENS5_IJSI_SD_EEEEEEEvNS4_8identityES11_S1B_vS1C_EENS_8epilogue10collective18CollectiveEpilogueINS1E_23Sm100TmaWarpSpecializedILi4ELi2ELi32ELb0ELb0EEEJSJ_NS5_IJNST_ISG_SD_EES1J_EEEaSK_aSK_NS1E_6fusion15FusionCallbacksIS1I_NS1L_17LinearCombinationIaiaiLNS_15FloatRoundStyleE2EEESJ_S1K_JEEENS4_5SM1004TMEM4LOAD26SM100_TMEM_LOAD_16dp32b32xENS4_13SM90_TMA_LOADENS12_INS13_ILi2ELi4ELi3EEES16_NST_INS5_IJS17_SG_EEENS5_IJSG_SD_EEEEEEENS4_39AutoVectorizingCopyWithAssumedAlignmentILi128EEENS4_14SM90_TMA_STOREES20_S22_S22_EEEvvEEEEvNT_6ParamsE)
        /*0008*/ 	.word	0x0000005c


	//----- nvinfo : EIATTR_FRAME_SIZE
	.align		4
.L_20:
        /*000c*/ 	.byte	0x04, 0x11
        /*000e*/ 	.short	(.L_22 - .L_21)
	.align		4
.L_21:
        /*0010*/ 	.word	index@($__internal_2_$__cuda_sm10x_tcgen05_guardrail_trap_unallocated_columns_being_dealloced)
        /*0014*/ 	.word	0x00000000


	//----- nvinfo : EIATTR_FRAME_SIZE
	.align		4
.L_22:
        /*0018*/ 	.byte	0x04, 0x11
        /*001a*/ 	.short	(.L_24 - .L_23)
	.align		4
.L_23:
        /*001c*/ 	.word	index@($__internal_1_$__cuda_sm10x_tcgen05_guardrail_trap_phase_invalid_during_alloc)
        /*0020*/ 	.word	0x00000000


	//----- nvinfo : EIATTR_FRAME_SIZE
	.align		4
.L_24:
        /*0024*/ 	.byte	0x04, 0x11
        /*0026*/ 	.short	(.L_26 - .L_25)
	.align		4
.L_25:
        /*0028*/ 	.word	index@($__internal_0_$__cuda_sm10x_tcgen05_guardrail_trap_col_being_dealloced_not_returned_by_alloc)
        /*002c*/ 	.word	0x00000000


	//----- nvinfo : EIATTR_FRAME_SIZE
	.align		4
.L_26:
        /*0030*/ 	.byte	0x04, 0x11
        /*0032*/ 	.short	(.L_28 - .L_27)
	.align		4
.L_27:
        /*0034*/ 	.word	index@(_ZN7cutlass13device_kernelINS_4gemm6kernel13GemmUniversalIN4cute5tupleIJiiiiEEENS1_10collective13CollectiveMmaINS1_35MainloopSm100TmaUmmaWarpSpecializedILi20ELi2ELi4ENS5_IJNS4_1CILi4EEENSA_ILi2EEENSA_ILi1EEEEEEEENS5_IJNSA_ILi64EEENSA_ILi256EEENSA_ILi32EEEEEEaNS5_IJlSD_lEEEaSK_NS4_8TiledMMAINS4_8MMA_AtomIJNS4_15SM100_MMA_S8_SSIaaiLi64ELi256ELNS4_4UMMA5MajorE0ELSP_0ELNSO_8SaturateE0EEEEEENS4_6LayoutINS5_IJSD_SD_SD_EEENS5_IJNSA_ILi0EEESV_SV_EEEEENS5_IJNS4_10UnderscoreESY_SY_EEEEENS4_23SM90_TMA_LOAD_MULTICASTENS4_14ComposedLayoutINS4_7SwizzleILi1ELi4ELi3EEENS4_18smem_ptr_flag_bitsILi8EEENST_INS5_IJNSA_ILi8EEESI_EEENS5_IJSI_SD_EEEEEEEvNS4_8identityES11_S1B_vS1C_EENS_8epilogue10collective18CollectiveEpilogueINS1E_23Sm100TmaWarpSpecializedILi4ELi2ELi32ELb0ELb0EEEJSJ_NS5_IJNST_ISG_SD_EES1J_EEEaSK_aSK_NS1E_6fusion15FusionCallbacksIS1I_NS1L_17LinearCombinationIaiaiLNS_15FloatRoundStyleE2EEESJ_S1K_JEEENS4_5SM1004TMEM4LOAD26SM100_TMEM_LOAD_16dp32b32xENS4_13SM90_TMA_LOADENS12_INS13_ILi2ELi4ELi3EEES16_NST_INS5_IJS17_SG_EEENS5_IJSG_SD_EEEEEEENS4_39AutoVectorizingCopyWithAssumedAlignmentILi128EEENS4_14SM90_TMA_STOREES20_S22_S22_EEEvvEEEEvNT_6ParamsE)
        /*0038*/ 	.word	0x00000000


	//----- nvinfo : EIATTR_MIN_STACK_SIZE
	.align		4
.L_28:
        /*003c*/ 	.byte	0x04, 0x12
        /*003e*/ 	.short	(.L_30 - .L_29)
	.align		4
.L_29:
        /*0040*/ 	.word	index@(_ZN7cutlass13device_kernelINS_4gemm6kernel13GemmUniversalIN4cute5tupleIJiiiiEEENS1_10collective13CollectiveMmaINS1_35MainloopSm100TmaUmmaWarpSpecializedILi20ELi2ELi4ENS5_IJNS4_1CILi4EEENSA_ILi2EEENSA_ILi1EEEEEEEENS5_IJNSA_ILi64EEENSA_ILi256EEENSA_ILi32EEEEEEaNS5_IJlSD_lEEEaSK_NS4_8TiledMMAINS4_8MMA_AtomIJNS4_15SM100_MMA_S8_SSIaaiLi64ELi256ELNS4_4UMMA5MajorE0ELSP_0ELNSO_8SaturateE0EEEEEENS4_6LayoutINS5_IJSD_SD_SD_EEENS5_IJNSA_ILi0EEESV_SV_EEEEENS5_IJNS4_10UnderscoreESY_SY_EEEEENS4_23SM90_TMA_LOAD_MULTICASTENS4_14ComposedLayoutINS4_7SwizzleILi1ELi4ELi3EEENS4_18smem_ptr_flag_bitsILi8EEENST_INS5_IJNSA_ILi8EEESI_EEENS5_IJSI_SD_EEEEEEEvNS4_8identityES11_S1B_vS1C_EENS_8epilogue10collective18CollectiveEpilogueINS1E_23Sm100TmaWarpSpecializedILi4ELi2ELi32ELb0ELb0EEEJSJ_NS5_IJNST_ISG_SD_EES1J_EEEaSK_aSK_NS1E_6fusion15FusionCallbacksIS1I_NS1L_17LinearCombinationIaiaiLNS_15FloatRoundStyleE2EEESJ_S1K_JEEENS4_5SM1004TMEM4LOAD26SM100_TMEM_LOAD_16dp32b32xENS4_13SM90_TMA_LOADENS12_INS13_ILi2ELi4ELi3EEES16_NST_INS5_IJS17_SG_EEENS5_IJSG_SD_EEEEEEENS4_39AutoVectorizingCopyWithAssumedAlignmentILi128EEENS4_14SM90_TMA_STOREES20_S22_S22_EEEvvEEEEvNT_6ParamsE)
        /*0044*/ 	.word	0x00000000
.L_30:


//--------------------- .nv.compat                --------------------------
	.section	.nv.compat,"",@"SHT_CUDA_COMPAT_INFO"
	.align	4
        /*0000*/ 	.byte	0x02, 0x09, 0x01, 0x00, 0x02, 0x02, 0x03, 0x00, 0x02, 0x05, 0x06, 0x00, 0x03, 0x07, 0x01, 0x01
        /*0010*/ 	.byte	0x02, 0x03, 0x01, 0x00, 0x02, 0x06, 0x01, 0x00, 0x04, 0x0b, 0x08, 0x00, 0x01, 0x00, 0x00, 0x00
        /*0020*/ 	.byte	0x00, 0x00, 0x00, 0x00


//--------------------- .nv.info._ZN7cutlass13device_kernelINS_4gemm6kernel13GemmUniversalIN4cute5tupleIJiiiiEEENS1_10collective13CollectiveMmaINS1_35MainloopSm100TmaUmmaWarpSpecializedILi20ELi2ELi4ENS5_IJNS4_1CILi4EEENSA_ILi2EEENSA_ILi1EEEEEEEENS5_IJNSA_ILi64EEENSA_ILi256EEENSA_ILi32EEEEEEaNS5_IJlSD_lEEEaSK_NS4_8TiledMMAINS4_8MMA_AtomIJNS4_15SM100_MMA_S8_SSIaaiLi64ELi256ELNS4_4UMMA5MajorE0ELSP_0ELNSO_8SaturateE0EEEEEENS4_6LayoutINS5_IJSD_SD_SD_EEENS5_IJNSA_ILi0EEESV_SV_EEEEENS5_IJNS4_10UnderscoreESY_SY_EEEEENS4_23SM90_TMA_LOAD_MULTICASTENS4_14ComposedLayoutINS4_7SwizzleILi1ELi4ELi3EEENS4_18smem_ptr_flag_bitsILi8EEENST_INS5_IJNSA_ILi8EEESI_EEENS5_IJSI_SD_EEEEEEEvNS4_8identityES11_S1B_vS1C_EENS_8epilogue10collective18CollectiveEpilogueINS1E_23Sm100TmaWarpSpecializedILi4ELi2ELi32ELb0ELb0EEEJSJ_NS5_IJNST_ISG_SD_EES1J_EEEaSK_aSK_NS1E_6fusion15FusionCallbacksIS1I_NS1L_17LinearCombinationIaiaiLNS_15FloatRoundStyleE2EEESJ_S1K_JEEENS4_5SM1004TMEM4LOAD26SM100_TMEM_LOAD_16dp32b32xENS4_13SM90_TMA_LOADENS12_INS13_ILi2ELi4ELi3EEES16_NST_INS5_IJS17_SG_EEENS5_IJSG_SD_EEEEEEENS4_39AutoVectorizingCopyWithAssumedAlignmentILi128EEENS4_14SM90_TMA_STOREES20_S22_S22_EEEvvEEEEvNT_6ParamsE --------------------------
	.section	.nv.info._ZN7cutlass13device_kernelINS_4gemm6kernel13GemmUniversalIN4cute5tupleIJiiiiEEENS1_10collective13CollectiveMmaINS1_35MainloopSm100TmaUmmaWarpSpecializedILi20ELi2ELi4ENS5_IJNS4_1CILi4EEENSA_ILi2EEENSA_ILi1EEEEEEEENS5_IJNSA_ILi64EEENSA_ILi256EEENSA_ILi32EEEEEEaNS5_IJlSD_lEEEaSK_NS4_8TiledMMAINS4_8MMA_AtomIJNS4_15SM100_MMA_S8_SSIaaiLi64ELi256ELNS4_4UMMA5MajorE0ELSP_0ELNSO_8SaturateE0EEEEEENS4_6LayoutINS5_IJSD_SD_SD_EEENS5_IJNSA_ILi0EEESV_SV_EEEEENS5_IJNS4_10UnderscoreESY_SY_EEEEENS4_23SM90_TMA_LOAD_MULTICASTENS4_14ComposedLayoutINS4_7SwizzleILi1ELi4ELi3EEENS4_18smem_ptr_flag_bitsILi8EEENST_INS5_IJNSA_ILi8EEESI_EEENS5_IJSI_SD_EEEEEEEvNS4_8identityES11_S1B_vS1C_EENS_8epilogue10collective18CollectiveEpilogueINS1E_23Sm100TmaWarpSpecializedILi4ELi2ELi32ELb0ELb0EEEJSJ_NS5_IJNST_ISG_SD_EES1J_EEEaSK_aSK_NS1E_6fusion15FusionCallbacksIS1I_NS1L_17LinearCombinationIaiaiLNS_15FloatRoundStyleE2EEESJ_S1K_JEEENS4_5SM1004TMEM4LOAD26SM100_TMEM_LOAD_16dp32b32xENS4_13SM90_TMA_LOADENS12_INS13_ILi2ELi4ELi3EEES16_NST_INS5_IJS17_SG_EEENS5_IJSG_SD_EEEEEEENS4_39AutoVectorizingCopyWithAssumedAlignmentILi128EEENS4_14SM90_TMA_STOREES20_S22_S22_EEEvvEEEEvNT_6ParamsE,"",@"SHT_CUDA_INFO"
	.sectionflags	@""
	.align	4


	//----- nvinfo : EIATTR_CUDA_API_VERSION
	.align		4
        /*0000*/ 	.byte	0x04, 0x37
        /*0002*/ 	.short	(.L_32 - .L_31)
.L_31:
        /*0004*/ 	.word	0x00000082


	//----- nvinfo : EIATTR_KPARAM_INFO
	.align		4
.L_32:
        /*0008*/ 	.byte	0x04, 0x17
        /*000a*/ 	.short	(.L_34 - .L_33)
.L_33:
        /*000c*/ 	.word	0x00000000
        /*0010*/ 	.short	0x0000
        /*0012*/ 	.short	0x0000
        /*0014*/ 	.byte	0x00, 0xf0, 0x01, 0x20


	//----- nvinfo : EIATTR_AT_ENTRY_FRAGMENTS
	.align		4
.L_34:
        /*0018*/ 	.byte	0x04, 0x4f
        /*001a*/ 	.short	(.L_36 - .L_35)


	//   ....[0]....
.L_35:
        /*001c*/ 	.word	0x00000006


	//----- nvinfo : EIATTR_RESERVED_SMEM_USED
	.align		4
.L_36:
        /*0020*/ 	.byte	0x01, 0x41
	.zero		2


	//----- nvinfo : EIATTR_SPARSE_MMA_MASK
	.align		4
        /*0024*/ 	.byte	0x03, 0x50
        /*0026*/ 	.short	0x0000


	//----- nvinfo : EIATTR_TCGEN05_1CTA_USED
	.align		4
        /*0028*/ 	.byte	0x01, 0x51
	.zero		2


	//----- nvinfo : EIATTR_MAXREG_COUNT
	.align		4
        /*002c*/ 	.byte	0x03, 0x1b
        /*002e*/ 	.short	0x00ff


	//----- nvinfo : EIATTR_NUM_BARRIERS
	.align		4
        /*0030*/ 	.byte	0x02, 0x4c
        /*0032*/ 	.byte	0x07
	.zero		1


	//----- nvinfo : EIATTR_EXTERNS
	.align		4
        /*0034*/ 	.byte	0x04, 0x0f
        /*0036*/ 	.short	(.L_38 - .L_37)


	//   ....[0]....
	.align		4
.L_37:
        /*0038*/ 	.word	index@(__assertfail)


	//----- nvinfo : EIATTR_MERCURY_ISA_VERSION
	.align		4
.L_38:
        /*003c*/ 	.byte	0x03, 0x5f
        /*003e*/ 	.short	0x0101


	//----- nvinfo : EIATTR_INT_WARP_WIDE_INSTR_OFFSETS
	.align		4
        /*0040*/ 	.byte	0x04, 0x31
        /*0042*/ 	.short	(.L_40 - .L_39)


	//   ....[0]....
.L_39:
        /*0044*/ 	.word	0x00004910


	//   ....[1]....
        /*0048*/ 	.word	0x00004940


	//   ....[2]....
        /*004c*/ 	.word	0x00004960


	//   ....[3]....
        /*0050*/ 	.word	0x000054a0


	//   ....[4]....
        /*0054*/ 	.word	0x00005510


	//   ....[5]....
        /*0058*/ 	.word	0x000055f0


	//   ....[6]....
        /*005c*/ 	.word	0x00005670


	//   ....[7]....
        /*0060*/ 	.word	0x00005770


	//   ....[8]....
        /*0064*/ 	.word	0x000057f0


	//   ....[9]....
        /*0068*/ 	.word	0x000058e0


	//   ....[10]....
        /*006c*/ 	.word	0x00005990


	//----- nvinfo : EIATTR_COOP_GROUP_MASK_REGIDS
	.align		4
.L_40:
        /*0070*/ 	.byte	0x04, 0x29
        /*0072*/ 	.short	(.L_42 - .L_41)


	//   ....[0]....
.L_41:
        /*0074*/ 	.word	0xffffffff


	//   ....[1]....
        /*0078*/ 	.word	0xffffffff


	//   ....[2]....
        /*007c*/ 	.word	0xffffffff


	//   ....[3]....
        /*0080*/ 	.word	0xffffffff


	//   ....[4]....
        /*0084*/ 	.word	0xffffffff


	//   ....[5]....
        /*0088*/ 	.word	0xffffffff


	//   ....[6]....
        /*008c*/ 	.word	0xffffffff


	//   ....[7]....
        /*0090*/ 	.word	0xffffffff


	//   ....[8]....
        /*0094*/ 	.word	0xffffffff


	//   ....[9]....
        /*0098*/ 	.word	0xffffffff


	//   ....[10]....
        /*009c*/ 	.word	0xffffffff


	//   ....[11]....
        /*00a0*/ 	.word	0xffffffff


	//   ....[12]....
        /*00a4*/ 	.word	0xffffffff


	//   ....[13]....
        /*00a8*/ 	.word	0xffffffff


	//----- nvinfo : EIATTR_COOP_GROUP_INSTR_OFFSETS
	.align		4
.L_42:
        /*00ac*/ 	.byte	0x04, 0x28
        /*00ae*/ 	.short	(.L_44 - .L_43)


	//   ....[0]....
.L_43:
        /*00b0*/ 	.word	0x00000080


	//   ....[1]....
        /*00b4*/ 	.word	0x000004f0


	//   ....[2]....
        /*00b8*/ 	.word	0x000008d0


	//   ....[3]....
        /*00bc*/ 	.word	0x00000a70


	//   ....[4]....
        /*00c0*/ 	.word	0x00000b70


	//   ....[5]....
        /*00c4*/ 	.word	0x00000ce0


	//   ....[6]....
        /*00c8*/ 	.word	0x00000e80


	//   ....[7]....
        /*00cc*/ 	.word	0x00001030


	//   ....[8]....
        /*00d0*/ 	.word	0x00002490


	//   ....[9]....
        /*00d4*/ 	.word	0x00003c50


	//   ....[10]....
        /*00d8*/ 	.word	0x00003e60


	//   ....[11]....
        /*00dc*/ 	.word	0x00003e90


	//   ....[12]....
        /*00e0*/ 	.word	0x000047f0


	//   ....[13]....
        /*00e4*/ 	.word	0x00004a20


	//----- nvinfo : EIATTR_VRC_CTA_INIT_COUNT
	.align		4
.L_44:
        /*00e8*/ 	.byte	0x02, 0x4a
        /*00ea*/ 	.byte	0x80
	.zero		1


	//----- nvinfo : EIATTR_SYSCALL_OFFSETS
	.align		4
        /*00ec*/ 	.byte	0x04, 0x46
        /*00ee*/ 	.short	(.L_46 - .L_45)


	//   ....[0]....
.L_45:
        /*00f0*/ 	.word	0x00006620


	//   ....[1]....
        /*00f4*/ 	.word	0x00006760


	//   ....[2]....
        /*00f8*/ 	.word	0x00006f90


	//   ....[3]....
        /*00fc*/ 	.word	0x00007d30


	//   ....[4]....
        /*0100*/ 	.word	0x00008a80


	//   ....[5]....
        /*0104*/ 	.word	0x000097f0


	//----- nvinfo : EIATTR_MBARRIER_INSTR_OFFSETS
	.align		4
.L_46:
        /*0108*/ 	.byte	0x04, 0x39
        /*010a*/ 	.short	(.L_48 - .L_47)


	//   ....[0]....
.L_47:
        /*010c*/ 	.word	0x00000630
        /*0110*/ 	.word	0x000000ff
        /*0114*/ 	.word	0x00000000
        /*0118*/ 	.short	0x0100
        /*011a*/ 	.byte	0x04
	.zero		1


	//   ....[1]....
        /*011c*/ 	.word	0x00000640
        /*0120*/ 	.word	0x000000ff
        /*0124*/ 	.word	0x000000a0
        /*0128*/ 	.short	0x0100
        /*012a*/ 	.byte	0x04
	.zero		1


	//   ....[2]....
        /*012c*/ 	.word	0x00000650
        /*0130*/ 	.word	0x000000ff
        /*0134*/ 	.word	0x00000008
        /*0138*/ 	.short	0x0100
        /*013a*/ 	.byte	0x04
	.zero		1


	//   ....[3]....
        /*013c*/ 	.word	0x00000660
        /*0140*/ 	.word	0x000000ff
        /*0144*/ 	.word	0x000000a8
        /*0148*/ 	.short	0x0100
        /*014a*/ 	.byte	0x04
	.zero		1


	//   ....[4]....
        /*014c*/ 	.word	0x00000670
        /*0150*/ 	.word	0x000000ff
        /*0154*/ 	.word	0x00000010
        /*0158*/ 	.short	0x0100
        /*015a*/ 	.byte	0x04
	.zero		1


	//   ....[5]....
        /*015c*/ 	.word	0x00000680
        /*0160*/ 	.word	0x000000ff
        /*0164*/ 	.word	0x000000b0
        /*0168*/ 	.short	0x0100
        /*016a*/ 	.byte	0x04
	.zero		1


	//   ....[6]....
        /*016c*/ 	.word	0x00000690
        /*0170*/ 	.word	0x000000ff
        /*0174*/ 	.word	0x00000018
        /*0178*/ 	.short	0x0100
        /*017a*/ 	.byte	0x04
	.zero		1


	//   ....[7]....
        /*017c*/ 	.word	0x000006a0
        /*0180*/ 	.word	0x000000ff
        /*0184*/ 	.word	0x000000b8
        /*0188*/ 	.short	0x0100
        /*018a*/ 	.byte	0x04
	.zero		1


	//   ....[8]....
        /*018c*/ 	.word	0x000006b0
        /*0190*/ 	.word	0x000000ff
        /*0194*/ 	.word	0x00000020
        /*0198*/ 	.short	0x0100
        /*019a*/ 	.byte	0x04
	.zero		1


	//   ....[9]....
        /*019c*/ 	.word	0x000006c0
        /*01a0*/ 	.word	0x000000ff
        /*01a4*/ 	.word	0x000000c0
        /*01a8*/ 	.short	0x0100
        /*01aa*/ 	.byte	0x04
	.zero		1


	//   ....[10]....
        /*01ac*/ 	.word	0x000006d0
        /*01b0*/ 	.word	0x000000ff
        /*01b4*/ 	.word	0x00000028
        /*01b8*/ 	.short	0x0100
        /*01ba*/ 	.byte	0x04
	.zero		1


	//   ....[11]....
        /*01bc*/ 	.word	0x000006e0
        /*01c0*/ 	.word	0x000000ff
        /*01c4*/ 	.word	0x000000c8
        /*01c8*/ 	.short	0x0100
        /*01ca*/ 	.byte	0x04
	.zero		1


	//   ....[12]....
        /*01cc*/ 	.word	0x000006f0
        /*01d0*/ 	.word	0x000000ff
        /*01d4*/ 	.word	0x00000030
        /*01d8*/ 	.short	0x0100
        /*01da*/ 	.byte	0x04
	.zero		1


	//   ....[13]....
        /*01dc*/ 	.word	0x00000700
        /*01e0*/ 	.word	0x000000ff
        /*01e4*/ 	.word	0x000000d0
        /*01e8*/ 	.short	0x0100
        /*01ea*/ 	.byte	0x04
	.zero		1


	//   ....[14]....
        /*01ec*/ 	.word	0x00000710
        /*01f0*/ 	.word	0x000000ff
        /*01f4*/ 	.word	0x00000038
        /*01f8*/ 	.short	0x0100
        /*01fa*/ 	.byte	0x04
	.zero		1


	//   ....[15]....
        /*01fc*/ 	.word	0x00000720
        /*0200*/ 	.word	0x000000ff
        /*0204*/ 	.word	0x000000d8
        /*0208*/ 	.short	0x0100
        /*020a*/ 	.byte	0x04
	.zero		1


	//   ....[16]....
        /*020c*/ 	.word	0x00000730
        /*0210*/ 	.word	0x000000ff
        /*0214*/ 	.word	0x00000040
        /*0218*/ 	.short	0x0100
        /*021a*/ 	.byte	0x04
	.zero		1


	//   ....[17]....
        /*021c*/ 	.word	0x00000740
        /*0220*/ 	.word	0x000000ff
        /*0224*/ 	.word	0x000000e0
        /*0228*/ 	.short	0x0100
        /*022a*/ 	.byte	0x04
	.zero		1


	//   ....[18]....
        /*022c*/ 	.word	0x00000750
        /*0230*/ 	.word	0x000000ff
        /*0234*/ 	.word	0x00000048
        /*0238*/ 	.short	0x0100
        /*023a*/ 	.byte	0x04
	.zero		1


	//   ....[19]....
        /*023c*/ 	.word	0x00000760
        /*0240*/ 	.word	0x000000ff
        /*0244*/ 	.word	0x000000e8
        /*0248*/ 	.short	0x0100
        /*024a*/ 	.byte	0x04
	.zero		1


	//   ....[20]....
        /*024c*/ 	.word	0x00000770
        /*0250*/ 	.word	0x000000ff
        /*0254*/ 	.word	0x00000050
        /*0258*/ 	.short	0x0100
        /*025a*/ 	.byte	0x04
	.zero		1


	//   ....[21]....
        /*025c*/ 	.word	0x00000780
        /*0260*/ 	.word	0x000000ff
        /*0264*/ 	.word	0x000000f0
        /*0268*/ 	.short	0x0100
        /*026a*/ 	.byte	0x04
	.zero		1


	//   ....[22]....
        /*026c*/ 	.word	0x00000790
        /*0270*/ 	.word	0x000000ff
        /*0274*/ 	.word	0x00000058
        /*0278*/ 	.short	0x0100
        /*027a*/ 	.byte	0x04
	.zero		1


	//   ....[23]....
        /*027c*/ 	.word	0x000007a0
        /*0280*/ 	.word	0x000000ff
        /*0284*/ 	.word	0x000000f8
        /*0288*/ 	.short	0x0100
        /*028a*/ 	.byte	0x04
	.zero		1


	//   ....[24]....
        /*028c*/ 	.word	0x000007b0
        /*0290*/ 	.word	0x000000ff
        /*0294*/ 	.word	0x00000060
        /*0298*/ 	.short	0x0100
        /*029a*/ 	.byte	0x04
	.zero		1


	//   ....[25]....
        /*029c*/ 	.word	0x000007c0
        /*02a0*/ 	.word	0x000000ff
        /*02a4*/ 	.word	0x00000100
        /*02a8*/ 	.short	0x0100
        /*02aa*/ 	.byte	0x04
	.zero		1


	//   ....[26]....
        /*02ac*/ 	.word	0x000007d0
        /*02b0*/ 	.word	0x000000ff
        /*02b4*/ 	.word	0x00000068
        /*02b8*/ 	.short	0x0100
        /*02ba*/ 	.byte	0x04
	.zero		1


	//   ....[27]....
        /*02bc*/ 	.word	0x000007e0
        /*02c0*/ 	.word	0x000000ff
        /*02c4*/ 	.word	0x00000108
        /*02c8*/ 	.short	0x0100
        /*02ca*/ 	.byte	0x04
	.zero		1


	//   ....[28]....
        /*02cc*/ 	.word	0x000007f0
        /*02d0*/ 	.word	0x000000ff
        /*02d4*/ 	.word	0x00000070
        /*02d8*/ 	.short	0x0100
        /*02da*/ 	.byte	0x04
	.zero		1


	//   ....[29]....
        /*02dc*/ 	.word	0x00000800
        /*02e0*/ 	.word	0x000000ff
        /*02e4*/ 	.word	0x00000110
        /*02e8*/ 	.short	0x0100
        /*02ea*/ 	.byte	0x04
	.zero		1


	//   ....[30]....
        /*02ec*/ 	.word	0x00000810
        /*02f0*/ 	.word	0x000000ff
        /*02f4*/ 	.word	0x00000078
        /*02f8*/ 	.short	0x0100
        /*02fa*/ 	.byte	0x04
	.zero		1


	//   ....[31]....
        /*02fc*/ 	.word	0x00000820
        /*0300*/ 	.word	0x000000ff
        /*0304*/ 	.word	0x00000118
        /*0308*/ 	.short	0x0100
        /*030a*/ 	.byte	0x04
	.zero		1


	//   ....[32]....
        /*030c*/ 	.word	0x00000830
        /*0310*/ 	.word	0x000000ff
        /*0314*/ 	.word	0x00000080
        /*0318*/ 	.short	0x0100
        /*031a*/ 	.byte	0x04
	.zero		1


	//   ....[33]....
        /*031c*/ 	.word	0x00000840
        /*0320*/ 	.word	0x000000ff
        /*0324*/ 	.word	0x00000120
        /*0328*/ 	.short	0x0100
        /*032a*/ 	.byte	0x04
	.zero		1


	//   ....[34]....
        /*032c*/ 	.word	0x00000850
        /*0330*/ 	.word	0x000000ff
        /*0334*/ 	.word	0x00000088
        /*0338*/ 	.short	0x0100
        /*033a*/ 	.byte	0x04
	.zero		1


	//   ....[35]....
        /*033c*/ 	.word	0x00000860
        /*0340*/ 	.word	0x000000ff
        /*0344*/ 	.word	0x00000128
        /*0348*/ 	.short	0x0100
        /*034a*/ 	.byte	0x04
	.zero		1


	//   ....[36]....
        /*034c*/ 	.word	0x00000870
        /*0350*/ 	.word	0x000000ff
        /*0354*/ 	.word	0x00000090
        /*0358*/ 	.short	0x0100
        /*035a*/ 	.byte	0x04
	.zero		1


	//   ....[37]....
        /*035c*/ 	.word	0x00000880
        /*0360*/ 	.word	0x000000ff
        /*0364*/ 	.word	0x00000130
        /*0368*/ 	.short	0x0100
        /*036a*/ 	.byte	0x04
	.zero		1


	//   ....[38]....
        /*036c*/ 	.word	0x00000890
        /*0370*/ 	.word	0x000000ff
        /*0374*/ 	.word	0x00000098
        /*0378*/ 	.short	0x0100
        /*037a*/ 	.byte	0x04
	.zero		1


	//   ....[39]....
        /*037c*/ 	.word	0x000008a0
        /*0380*/ 	.word	0x000000ff
        /*0384*/ 	.word	0x00000138
        /*0388*/ 	.short	0x0100
        /*038a*/ 	.byte	0x04
	.zero		1


	//   ....[40]....
        /*038c*/ 	.word	0x000009e0
        /*0390*/ 	.word	0x000000ff
        /*0394*/ 	.word	0x00000140
        /*0398*/ 	.short	0x0100
        /*039a*/ 	.byte	0x04
	.zero		1


	//   ....[41]....
        /*039c*/ 	.word	0x000009f0
        /*03a0*/ 	.word	0x000000ff
        /*03a4*/ 	.word	0x00000160
        /*03a8*/ 	.short	0x0100
        /*03aa*/ 	.byte	0x04
	.zero		1


	//   ....[42]....
        /*03ac*/ 	.word	0x00000a00
        /*03b0*/ 	.word	0x000000ff
        /*03b4*/ 	.word	0x00000148
        /*03b8*/ 	.short	0x0100
        /*03ba*/ 	.byte	0x04
	.zero		1


	//   ....[43]....
        /*03bc*/ 	.word	0x00000a10
        /*03c0*/ 	.word	0x000000ff
        /*03c4*/ 	.word	0x00000168
        /*03c8*/ 	.short	0x0100
        /*03ca*/ 	.byte	0x04
	.zero		1


	//   ....[44]....
        /*03cc*/ 	.word	0x00000a20
        /*03d0*/ 	.word	0x000000ff
        /*03d4*/ 	.word	0x00000150
        /*03d8*/ 	.short	0x0100
        /*03da*/ 	.byte	0x04
	.zero		1


	//   ....[45]....
        /*03dc*/ 	.word	0x00000a30
        /*03e0*/ 	.word	0x000000ff
        /*03e4*/ 	.word	0x00000170
        /*03e8*/ 	.short	0x0100
        /*03ea*/ 	.byte	0x04
	.zero		1


	//   ....[46]....
        /*03ec*/ 	.word	0x00000a40
        /*03f0*/ 	.word	0x000000ff
        /*03f4*/ 	.word	0x00000158
        /*03f8*/ 	.short	0x0100
        /*03fa*/ 	.byte	0x04
	.zero		1


	//   ....[47]....
        /*03fc*/ 	.word	0x00000a50
        /*0400*/ 	.word	0x000000ff
        /*0404*/ 	.word	0x00000178
        /*0408*/ 	.short	0x0100
        /*040a*/ 	.byte	0x04
	.zero		1


	//   ....[48]....
        /*040c*/ 	.word	0x00000b40
        /*0410*/ 	.word	0x000000ff
        /*0414*/ 	.word	0x00000180
        /*0418*/ 	.short	0x0100
        /*041a*/ 	.byte	0x06
	.zero		1


	//   ....[49]....
        /*041c*/ 	.word	0x00000b50
        /*0420*/ 	.word	0x000000ff
        /*0424*/ 	.word	0x00000188
        /*0428*/ 	.short	0x0100
        /*042a*/ 	.byte	0x06
	.zero		1


	//   ....[50]....
        /*042c*/ 	.word	0x00000c90
        /*0430*/ 	.word	0x000000ff
        /*0434*/ 	.word	0x00000190
        /*0438*/ 	.short	0x0100
        /*043a*/ 	.byte	0x06
	.zero		1


	//   ....[51]....
        /*043c*/ 	.word	0x00000ca0
        /*0440*/ 	.word	0x000000ff
        /*0444*/ 	.word	0x000001a0
        /*0448*/ 	.short	0x0100
        /*044a*/ 	.byte	0x06
	.zero		1


	//   ....[52]....
        /*044c*/ 	.word	0x00000cb0
        /*0450*/ 	.word	0x000000ff
        /*0454*/ 	.word	0x00000198
        /*0458*/ 	.short	0x0100
        /*045a*/ 	.byte	0x06
	.zero		1


	//   ....[53]....
        /*045c*/ 	.word	0x00000cc0
        /*0460*/ 	.word	0x000000ff
        /*0464*/ 	.word	0x000001a8
        /*0468*/ 	.short	0x0100
        /*046a*/ 	.byte	0x06
	.zero		1


	//   ....[54]....
        /*046c*/ 	.word	0x00000df0
        /*0470*/ 	.word	0x000000ff
        /*0474*/ 	.word	0x000001b0
        /*0478*/ 	.short	0x0100
        /*047a*/ 	.byte	0x04
	.zero		1


	//   ....[55]....
        /*047c*/ 	.word	0x00000e00
        /*0480*/ 	.word	0x000000ff
        /*0484*/ 	.word	0x000001d0
        /*0488*/ 	.short	0x0100
        /*048a*/ 	.byte	0x04
	.zero		1


	//   ....[56]....
        /*048c*/ 	.word	0x00000e10
        /*0490*/ 	.word	0x000000ff
        /*0494*/ 	.word	0x000001b8
        /*0498*/ 	.short	0x0100
        /*049a*/ 	.byte	0x04
	.zero		1


	//   ....[57]....
        /*049c*/ 	.word	0x00000e20
        /*04a0*/ 	.word	0x000000ff
        /*04a4*/ 	.word	0x000001d8
        /*04a8*/ 	.short	0x0100
        /*04aa*/ 	.byte	0x04
	.zero		1


	//   ....[58]....
        /*04ac*/ 	.word	0x00000e30
        /*04b0*/ 	.word	0x000000ff
        /*04b4*/ 	.word	0x000001c0
        /*04b8*/ 	.short	0x0100
        /*04ba*/ 	.byte	0x04
	.zero		1


	//   ....[59]....
        /*04bc*/ 	.word	0x00000e40
        /*04c0*/ 	.word	0x000000ff
        /*04c4*/ 	.word	0x000001e0
        /*04c8*/ 	.short	0x0100
        /*04ca*/ 	.byte	0x04
	.zero		1


	//   ....[60]....
        /*04cc*/ 	.word	0x00000e50
        /*04d0*/ 	.word	0x000000ff
        /*04d4*/ 	.word	0x000001c8
        /*04d8*/ 	.short	0x0100
        /*04da*/ 	.byte	0x04
	.zero		1


	//   ....[61]....
        /*04dc*/ 	.word	0x00000e60
        /*04e0*/ 	.word	0x000000ff
        /*04e4*/ 	.word	0x000001e8
        /*04e8*/ 	.short	0x0100
        /*04ea*/ 	.byte	0x04
	.zero		1


	//   ....[62]....
        /*04ec*/ 	.word	0x00000f50
        /*04f0*/ 	.word	0x000000ff
        /*04f4*/ 	.word	0x000001f0
        /*04f8*/ 	.short	0x0100
        /*04fa*/ 	.byte	0x04
	.zero		1


	//   ....[63]....
        /*04fc*/ 	.word	0x00000f60
        /*0500*/ 	.word	0x000000ff
        /*0504*/ 	.word	0x00000200
        /*0508*/ 	.short	0x0100
        /*050a*/ 	.byte	0x04
	.zero		1


	//   ....[64]....
        /*050c*/ 	.word	0x00000f70
        /*0510*/ 	.word	0x000000ff
        /*0514*/ 	.word	0x000001f8
        /*0518*/ 	.short	0x0100
        /*051a*/ 	.byte	0x04
	.zero		1


	//   ....[65]....
        /*051c*/ 	.word	0x00000f80
        /*0520*/ 	.word	0x000000ff
        /*0524*/ 	.word	0x00000208
        /*0528*/ 	.short	0x0100
        /*052a*/ 	.byte	0x04
	.zero		1


	//   ....[66]....
        /*052c*/ 	.word	0x00001ce0
        /*0530*/ 	.word	0x00000000
        /*0534*/ 	.word	0x00000200
        /*0538*/ 	.short	0x010a
        /*053a*/ 	.byte	0xff
	.zero		1


	//   ....[67]....
        /*053c*/ 	.word	0x00001d10
        /*0540*/ 	.word	0x00000000
        /*0544*/ 	.word	0x000001f0
        /*0548*/ 	.short	0x0101
        /*054a*/ 	.byte	0xff
	.zero		1


	//   ....[68]....
        /*054c*/ 	.word	0x00001df0
        /*0550*/ 	.word	0x000000ff
        /*0554*/ 	.word	0x000000a0
        /*0558*/ 	.short	0x010a
        /*055a*/ 	.byte	0x04
	.zero		1


	//   ....[69]....
        /*055c*/ 	.word	0x00001e70
        /*0560*/ 	.word	0x000000ff
        /*0564*/ 	.word	0x000000a0
        /*0568*/ 	.short	0x010a
        /*056a*/ 	.byte	0x21
	.zero		1


	//   ....[70]....
        /*056c*/ 	.word	0x00002000
        /*0570*/ 	.word	0x000000ff
        /*0574*/ 	.word	0x000000a0
        /*0578*/ 	.short	0x010a
        /*057a*/ 	.byte	0x08
	.zero		1


	//   ....[71]....
        /*057c*/ 	.word	0x00002130
        /*0580*/ 	.word	0x000000ff
        /*0584*/ 	.word	0x00000188
        /*0588*/ 	.short	0x0101
        /*058a*/ 	.byte	0x06
	.zero		1


	//   ....[72]....
        /*058c*/ 	.word	0x00002150
        /*0590*/ 	.word	0x000000ff
        /*0594*/ 	.word	0x000000a0
        /*0598*/ 	.short	0x010a
        /*059a*/ 	.byte	0x04
	.zero		1


	//   ....[73]....
        /*059c*/ 	.word	0x000021d0
        /*05a0*/ 	.word	0x000000ff
        /*05a4*/ 	.word	0x000000a0
        /*05a8*/ 	.short	0x010a
        /*05aa*/ 	.byte	0x11
	.zero		1


	//   ....[74]....
        /*05ac*/ 	.word	0x00002360
        /*05b0*/ 	.word	0x000000ff
        /*05b4*/ 	.word	0x000000a0
        /*05b8*/ 	.short	0x010a
        /*05ba*/ 	.byte	0x07
	.zero		1


	//   ....[75]....
        /*05bc*/ 	.word	0x000024c0
        /*05c0*/ 	.word	0x00000003
        /*05c4*/ 	.word	0x00000190
        /*05c8*/ 	.short	0x010a
        /*05ca*/ 	.byte	0xff
	.zero		1


	//   ....[76]....
        /*05cc*/ 	.word	0x00002610
        /*05d0*/ 	.word	0x00000000
        /*05d4*/ 	.word	0x00000000
        /*05d8*/ 	.short	0x0101
        /*05da*/ 	.byte	0xff
	.zero		1


	//   ....[77]....
        /*05dc*/ 	.word	0x00002bd0
        /*05e0*/ 	.word	0x000000ff
        /*05e4*/ 	.word	0x00000000
        /*05e8*/ 	.short	0x010a
        /*05ea*/ 	.byte	0x04
	.zero		1


	//   ....[78]....
        /*05ec*/ 	.word	0x00002c60
        /*05f0*/ 	.word	0x000000ff
        /*05f4*/ 	.word	0x00000000
        /*05f8*/ 	.short	0x010a
        /*05fa*/ 	.byte	0x05
	.zero		1


	//   ....[79]....
        /*05fc*/ 	.word	0x00002cf0
        /*0600*/ 	.word	0x000000ff
        /*0604*/ 	.word	0x00000000
        /*0608*/ 	.short	0x010a
        /*060a*/ 	.byte	0x05
	.zero		1


	//   ....[80]....
        /*060c*/ 	.word	0x00002d80
        /*0610*/ 	.word	0x000000ff
        /*0614*/ 	.word	0x00000000
        /*0618*/ 	.short	0x010a
        /*061a*/ 	.byte	0x05
	.zero		1


	//   ....[81]....
        /*061c*/ 	.word	0x00002e10
        /*0620*/ 	.word	0x000000ff
        /*0624*/ 	.word	0x00000000
        /*0628*/ 	.short	0x010a
        /*062a*/ 	.byte	0x05
	.zero		1


	//   ....[82]....
        /*062c*/ 	.word	0x00002ea0
        /*0630*/ 	.word	0x000000ff
        /*0634*/ 	.word	0x00000000
        /*0638*/ 	.short	0x010a
        /*063a*/ 	.byte	0x05
	.zero		1


	//   ....[83]....
        /*063c*/ 	.word	0x00002f30
        /*0640*/ 	.word	0x000000ff
        /*0644*/ 	.word	0x00000000
        /*0648*/ 	.short	0x010a
        /*064a*/ 	.byte	0x05
	.zero		1


	//   ....[84]....
        /*064c*/ 	.word	0x00002fc0
        /*0650*/ 	.word	0x000000ff
        /*0654*/ 	.word	0x00000000
        /*0658*/ 	.short	0x010a
        /*065a*/ 	.byte	0x05
	.zero		1


	//   ....[85]....
        /*065c*/ 	.word	0x00003050
        /*0660*/ 	.word	0x000000ff
        /*0664*/ 	.word	0x00000000
        /*0668*/ 	.short	0x010a
        /*066a*/ 	.byte	0x05
	.zero		1


	//   ....[86]....
        /*066c*/ 	.word	0x000030e0
        /*0670*/ 	.word	0x000000ff
        /*0674*/ 	.word	0x00000000
        /*0678*/ 	.short	0x010a
        /*067a*/ 	.byte	0x05
	.zero		1


	//   ....[87]....
        /*067c*/ 	.word	0x00003170
        /*0680*/ 	.word	0x000000ff
        /*0684*/ 	.word	0x00000000
        /*0688*/ 	.short	0x010a
        /*068a*/ 	.byte	0x05
	.zero		1


	//   ....[88]....
        /*068c*/ 	.word	0x00003200
        /*0690*/ 	.word	0x000000ff
        /*0694*/ 	.word	0x00000000
        /*0698*/ 	.short	0x010a
        /*069a*/ 	.byte	0x05
	.zero		1


	//   ....[89]....
        /*069c*/ 	.word	0x00003290
        /*06a0*/ 	.word	0x000000ff
        /*06a4*/ 	.word	0x00000000
        /*06a8*/ 	.short	0x010a
        /*06aa*/ 	.byte	0x05
	.zero		1


	//   ....[90]....
        /*06ac*/ 	.word	0x00003320
        /*06b0*/ 	.word	0x000000ff
        /*06b4*/ 	.word	0x00000000
        /*06b8*/ 	.short	0x010a
        /*06ba*/ 	.byte	0x05
	.zero		1


	//   ....[91]....
        /*06bc*/ 	.word	0x000033b0
        /*06c0*/ 	.word	0x000000ff
        /*06c4*/ 	.word	0x00000000
        /*06c8*/ 	.short	0x010a
        /*06ca*/ 	.byte	0x05
	.zero		1


	//   ....[92]....
        /*06cc*/ 	.word	0x00003440
        /*06d0*/ 	.word	0x000000ff
        /*06d4*/ 	.word	0x00000000
        /*06d8*/ 	.short	0x010a
        /*06da*/ 	.byte	0x05
	.zero		1


	//   ....[93]....
        /*06dc*/ 	.word	0x000034d0
        /*06e0*/ 	.word	0x000000ff
        /*06e4*/ 	.word	0x00000000
        /*06e8*/ 	.short	0x010a
        /*06ea*/ 	.byte	0x05
	.zero		1


	//   ....[94]....
        /*06ec*/ 	.word	0x00003560
        /*06f0*/ 	.word	0x000000ff
        /*06f4*/ 	.word	0x00000000
        /*06f8*/ 	.short	0x010a
        /*06fa*/ 	.byte	0x05
	.zero		1


	//   ....[95]....
        /*06fc*/ 	.word	0x000035f0
        /*0700*/ 	.word	0x000000ff
        /*0704*/ 	.word	0x00000000
        /*0708*/ 	.short	0x010a
        /*070a*/ 	.byte	0x05
	.zero		1


	//   ....[96]....
        /*070c*/ 	.word	0x00003690
        /*0710*/ 	.word	0x00000000
        /*0714*/ 	.word	0x00000000
        /*0718*/ 	.short	0x010a
        /*071a*/ 	.byte	0xff
	.zero		1


	//   ....[97]....
        /*071c*/ 	.word	0x000037b0
        /*0720*/ 	.word	0x00000002
        /*0724*/ 	.word	0x000001f0
        /*0728*/ 	.short	0x010a
        /*072a*/ 	.byte	0xff
	.zero		1


	//   ....[98]....
        /*072c*/ 	.word	0x00003820
        /*0730*/ 	.word	0x00000002
        /*0734*/ 	.word	0x00000000
        /*0738*/ 	.short	0x0101
        /*073a*/ 	.byte	0xff
	.zero		1


	//   ....[99]....
        /*073c*/ 	.word	0x00003840
        /*0740*/ 	.word	0x000000ff
        /*0744*/ 	.word	0x000001a0
        /*0748*/ 	.short	0x010a
        /*074a*/ 	.byte	0x04
	.zero		1


	//   ....[100]....
        /*074c*/ 	.word	0x00003960
        /*0750*/ 	.word	0x00000002
        /*0754*/ 	.word	0x00000190
        /*0758*/ 	.short	0x010a
        /*075a*/ 	.byte	0xff
	.zero		1


	//   ....[101]....
        /*075c*/ 	.word	0x00003a60
        /*0760*/ 	.word	0x00000002
        /*0764*/ 	.word	0x00000000
        /*0768*/ 	.short	0x0101
        /*076a*/ 	.byte	0xff
	.zero		1


	//   ....[102]....
        /*076c*/ 	.word	0x00003af0
        /*0770*/ 	.word	0x000000ff
        /*0774*/ 	.word	0x000001a0
        /*0778*/ 	.short	0x0106
        /*077a*/ 	.byte	0x04
	.zero		1


	//   ....[103]....
        /*077c*/ 	.word	0x00003b10
        /*0780*/ 	.word	0x000000ff
        /*0784*/ 	.word	0x000001a0
        /*0788*/ 	.short	0x010a
        /*078a*/ 	.byte	0x04
	.zero		1


	//   ....[104]....
        /*078c*/ 	.word	0x00003ba0
        /*0790*/ 	.word	0x000000ff
        /*0794*/ 	.word	0x000001a0
        /*0798*/ 	.short	0x0106
        /*079a*/ 	.byte	0x07
	.zero		1


	//   ....[105]....
        /*079c*/ 	.word	0x00003be0
        /*07a0*/ 	.word	0x00000000
        /*07a4*/ 	.word	0x000001a0
        /*07a8*/ 	.short	0x010a
        /*07aa*/ 	.byte	0xff
	.zero		1


	//   ....[106]....
        /*07ac*/ 	.word	0x000040d0
        /*07b0*/ 	.word	0x00000000
        /*07b4*/ 	.word	0x00000190
        /*07b8*/ 	.short	0x010a
        /*07ba*/ 	.byte	0xff
	.zero		1


	//   ....[107]....
        /*07bc*/ 	.word	0x000041d0
        /*07c0*/ 	.word	0x00000003
        /*07c4*/ 	.word	0x00000000
        /*07c8*/ 	.short	0x0101
        /*07ca*/ 	.byte	0xff
	.zero		1


	//   ....[108]....
        /*07cc*/ 	.word	0x000041e0
        /*07d0*/ 	.word	0x000000ff
        /*07d4*/ 	.word	0x00000000
        /*07d8*/ 	.short	0x010a
        /*07da*/ 	.byte	0x04
	.zero		1


	//   ....[109]....
        /*07dc*/ 	.word	0x00004200
        /*07e0*/ 	.word	0x000000ff
        /*07e4*/ 	.word	0x000001d0
        /*07e8*/ 	.short	0x010a
        /*07ea*/ 	.byte	0x13
	.zero		1


	//   ....[110]....
        /*07ec*/ 	.word	0x00004340
        /*07f0*/ 	.word	0x000000ff
        /*07f4*/ 	.word	0x00000000
        /*07f8*/ 	.short	0x010a
        /*07fa*/ 	.byte	0x06
	.zero		1


	//   ....[111]....
        /*07fc*/ 	.word	0x00004440
        /*0800*/ 	.word	0x000000ff
        /*0804*/ 	.word	0x00000000
        /*0808*/ 	.short	0x010a
        /*080a*/ 	.byte	0x04
	.zero		1


	//   ....[112]....
        /*080c*/ 	.word	0x00004620
        /*0810*/ 	.word	0x000000ff
        /*0814*/ 	.word	0x00000000
        /*0818*/ 	.short	0x010a
        /*081a*/ 	.byte	0x04
	.zero		1


	//   ....[113]....
        /*081c*/ 	.word	0x000046b0
        /*0820*/ 	.word	0x000000ff
        /*0824*/ 	.word	0x00000000
        /*0828*/ 	.short	0x010a
        /*082a*/ 	.byte	0x05
	.zero		1


	//   ....[114]....
        /*082c*/ 	.word	0x00004740
        /*0830*/ 	.word	0x000000ff
        /*0834*/ 	.word	0x00000000
        /*0838*/ 	.short	0x010a
        /*083a*/ 	.byte	0x05
	.zero		1


	//   ....[115]....
        /*083c*/ 	.word	0x000047d0
        /*0840*/ 	.word	0x000000ff
        /*0844*/ 	.word	0x00000000
        /*0848*/ 	.short	0x010a
        /*084a*/ 	.byte	0x04
	.zero		1


	//   ....[116]....
        /*084c*/ 	.word	0x00004ca0
        /*0850*/ 	.word	0x0000000c
        /*0854*/ 	.word	0x00000190
        /*0858*/ 	.short	0x010a
        /*085a*/ 	.byte	0xff
	.zero		1


	//   ....[117]....
        /*085c*/ 	.word	0x00004e10
        /*0860*/ 	.word	0x00000000
        /*0864*/ 	.word	0x00000000
        /*0868*/ 	.short	0x0101
        /*086a*/ 	.byte	0xff
	.zero		1


	//   ....[118]....
        /*086c*/ 	.word	0x000052a0
        /*0870*/ 	.word	0x000000ff
        /*0874*/ 	.word	0x00000188
        /*0878*/ 	.short	0x010a
        /*087a*/ 	.byte	0x15
	.zero		1


	//   ....[119]....
        /*087c*/ 	.word	0x00005420
        /*0880*/ 	.word	0x000000ff
        /*0884*/ 	.word	0x00000160
        /*0888*/ 	.short	0x010a
        /*088a*/ 	.byte	0x15
	.zero		1


	//   ....[120]....
        /*088c*/ 	.word	0x000055a0
        /*0890*/ 	.word	0x000000ff
        /*0894*/ 	.word	0x00000140
        /*0898*/ 	.short	0x010b
        /*089a*/ 	.byte	0x15
	.zero		1


	//   ....[121]....
        /*089c*/ 	.word	0x000055b0
        /*08a0*/ 	.word	0x000000ff
        /*08a4*/ 	.word	0x00000000
        /*08a8*/ 	.short	0x0101
        /*08aa*/ 	.byte	0x06
	.zero		1


	//   ....[122]....
        /*08ac*/ 	.word	0x000055c0
        /*08b0*/ 	.word	0x000000ff
        /*08b4*/ 	.word	0x00000168
        /*08b8*/ 	.short	0x010a
        /*08ba*/ 	.byte	0x15
	.zero		1


	//   ....[123]....
        /*08bc*/ 	.word	0x00005720
        /*08c0*/ 	.word	0x000000ff
        /*08c4*/ 	.word	0x00000148
        /*08c8*/ 	.short	0x010b
        /*08ca*/ 	.byte	0x15
	.zero		1


	//   ....[124]....
        /*08cc*/ 	.word	0x00005730
        /*08d0*/ 	.word	0x000000ff
        /*08d4*/ 	.word	0x00000000
        /*08d8*/ 	.short	0x0101
        /*08da*/ 	.byte	0x06
	.zero		1


	//   ....[125]....
        /*08dc*/ 	.word	0x00005740
        /*08e0*/ 	.word	0x000000ff
        /*08e4*/ 	.word	0x00000170
        /*08e8*/ 	.short	0x010a
        /*08ea*/ 	.byte	0x15
	.zero		1


	//   ....[126]....
        /*08ec*/ 	.word	0x00005890
        /*08f0*/ 	.word	0x000000ff
        /*08f4*/ 	.word	0x00000150
        /*08f8*/ 	.short	0x010b
        /*08fa*/ 	.byte	0x15
	.zero		1


	//   ....[127]....
        /*08fc*/ 	.word	0x000058a0
        /*0900*/ 	.word	0x000000ff
        /*0904*/ 	.word	0x00000000
        /*0908*/ 	.short	0x0101
        /*090a*/ 	.byte	0x06
	.zero		1


	//   ....[128]....
        /*090c*/ 	.word	0x000058b0
        /*0910*/ 	.word	0x000000ff
        /*0914*/ 	.word	0x00000178
        /*0918*/ 	.short	0x010a
        /*091a*/ 	.byte	0x15
	.zero		1


	//   ....[129]....
        /*091c*/ 	.word	0x00005ab0
        /*0920*/ 	.word	0x000000ff
        /*0924*/ 	.word	0x00000158
        /*0928*/ 	.short	0x010b
        /*092a*/ 	.byte	0x15
	.zero		1


	//   ....[130]....
        /*092c*/ 	.word	0x00005ac0
        /*0930*/ 	.word	0x000000ff
        /*0934*/ 	.word	0x00000000
        /*0938*/ 	.short	0x0101
        /*093a*/ 	.byte	0x25
	.zero		1


	//   ....[131]....
        /*093c*/ 	.word	0x00005af0
        /*0940*/ 	.word	0x000000ff
        /*0944*/ 	.word	0x00000160
        /*0948*/ 	.short	0x010a
        /*094a*/ 	.byte	0x15
	.zero		1


	//   ....[132]....
        /*094c*/ 	.word	0x00005b10
        /*0950*/ 	.word	0x000000ff
        /*0954*/ 	.word	0x00000168
        /*0958*/ 	.short	0x010a
        /*095a*/ 	.byte	0x15
	.zero		1


	//   ....[133]....
        /*095c*/ 	.word	0x00005b30
        /*0960*/ 	.word	0x000000ff
        /*0964*/ 	.word	0x00000170
        /*0968*/ 	.short	0x010a
        /*096a*/ 	.byte	0x15
	.zero		1


	//   ....[134]....
        /*096c*/ 	.word	0x00005b70
        /*0970*/ 	.word	0x00000000
        /*0974*/ 	.word	0x00000178
        /*0978*/ 	.short	0x010a
        /*097a*/ 	.byte	0xff
	.zero		1


	//   ....[135]....
        /*097c*/ 	.word	0x00005eb0
        /*0980*/ 	.word	0x00000003
        /*0984*/ 	.word	0x00000190
        /*0988*/ 	.short	0x010a
        /*098a*/ 	.byte	0xff
	.zero		1


	//   ....[136]....
        /*098c*/ 	.word	0x00006030
        /*0990*/ 	.word	0x00000000
        /*0994*/ 	.word	0x00000000
        /*0998*/ 	.short	0x0101
        /*099a*/ 	.byte	0xff
	.zero		1


	//   ....[137]....
        /*099c*/ 	.word	0x00006b50
        /*09a0*/ 	.word	0x00000002
        /*09a4*/ 	.word	0x00000140
        /*09a8*/ 	.short	0x010a
        /*09aa*/ 	.byte	0xff
	.zero		1


	//   ....[138]....
        /*09ac*/ 	.word	0x00006b90
        /*09b0*/ 	.word	0x00000034
        /*09b4*/ 	.word	0x000001b0
        /*09b8*/ 	.short	0x010a
        /*09ba*/ 	.byte	0xff
	.zero		1


	//   ....[139]....
        /*09bc*/ 	.word	0x00006cd0
        /*09c0*/ 	.word	0x00000002
        /*09c4*/ 	.word	0x00000140
        /*09c8*/ 	.short	0x010a
        /*09ca*/ 	.byte	0xff
	.zero		1


	//   ....[140]....
        /*09cc*/ 	.word	0x00006df0
        /*09d0*/ 	.word	0x00000000
        /*09d4*/ 	.word	0x00000000
        /*09d8*/ 	.short	0x0101
        /*09da*/ 	.byte	0xff
	.zero		1


	//   ....[141]....
        /*09dc*/ 	.word	0x00006e70
        /*09e0*/ 	.word	0x00000034
        /*09e4*/ 	.word	0x000001b0
        /*09e8*/ 	.short	0x010a
        /*09ea*/ 	.byte	0xff
	.zero		1


	//   ....[142]....
        /*09ec*/ 	.word	0x000079e0
        /*09f0*/ 	.word	0x00000000
        /*09f4*/ 	.word	0x00000140
        /*09f8*/ 	.short	0x010a
        /*09fa*/ 	.byte	0xff
	.zero		1


	//   ....[143]....
        /*09fc*/ 	.word	0x00007a90
        /*0a00*/ 	.word	0x00000000
        /*0a04*/ 	.word	0x00000140
        /*0a08*/ 	.short	0x010a
        /*0a0a*/ 	.byte	0xff
	.zero		1


	//   ....[144]....
        /*0a0c*/ 	.word	0x00007bb0
        /*0a10*/ 	.word	0x00000000
        /*0a14*/ 	.word	0x00000000
        /*0a18*/ 	.short	0x0101
        /*0a1a*/ 	.byte	0xff
	.zero		1


	//   ....[145]....
        /*0a1c*/ 	.word	0x00008720
        /*0a20*/ 	.word	0x00000000
        /*0a24*/ 	.word	0x00000140
        /*0a28*/ 	.short	0x010a
        /*0a2a*/ 	.byte	0xff
	.zero		1


	//   ....[146]....
        /*0a2c*/ 	.word	0x000087d0
        /*0a30*/ 	.word	0x00000000
        /*0a34*/ 	.word	0x00000140
        /*0a38*/ 	.short	0x010a
        /*0a3a*/ 	.byte	0xff
	.zero		1


	//   ....[147]....
        /*0a3c*/ 	.word	0x00008900
        /*0a40*/ 	.word	0x00000000
        /*0a44*/ 	.word	0x00000000
        /*0a48*/ 	.short	0x0101
        /*0a4a*/ 	.byte	0xff
	.zero		1


	//   ....[148]....
        /*0a4c*/ 	.word	0x000094a0
        /*0a50*/ 	.word	0x00000000
        /*0a54*/ 	.word	0x00000140
        /*0a58*/ 	.short	0x010a
        /*0a5a*/ 	.byte	0xff
	.zero		1


	//   ....[149]....
        /*0a5c*/ 	.word	0x00009550
        /*0a60*/ 	.word	0x00000000
        /*0a64*/ 	.word	0x00000140
        /*0a68*/ 	.short	0x010a
        /*0a6a*/ 	.byte	0xff
	.zero		1


	//   ....[150]....
        /*0a6c*/ 	.word	0x00009670
        /*0a70*/ 	.word	0x00000000
        /*0a74*/ 	.word	0x00000000
        /*0a78*/ 	.short	0x0101
        /*0a7a*/ 	.byte	0xff
	.zero		1


	//   ....[151]....
        /*0a7c*/ 	.word	0x00009a80
        /*0a80*/ 	.word	0x000000ff
        /*0a84*/ 	.word	0x00000000
        /*0a88*/ 	.short	0x0101
        /*0a8a*/ 	.byte	0x04
	.zero		1


	//   ....[152]....
        /*0a8c*/ 	.word	0x0000a380
        /*0a90*/ 	.word	0x00000000
        /*0a94*/ 	.word	0x00000200
        /*0a98*/ 	.short	0x010a
        /*0a9a*/ 	.byte	0xff
	.zero		1


	//   ....[153]....
        /*0a9c*/ 	.word	0x0000a3e0
        /*0aa0*/ 	.word	0x00000000
        /*0aa4*/ 	.word	0x000000a0
        /*0aa8*/ 	.short	0x010a
        /*0aaa*/ 	.byte	0xff
	.zero		1


	//   ....[154]....
        /*0aac*/ 	.word	0x0000a440
        /*0ab0*/ 	.word	0x00000000
        /*0ab4*/ 	.word	0x000000a0
        /*0ab8*/ 	.short	0x010a
        /*0aba*/ 	.byte	0xff
	.zero		1


	//   ....[155]....
        /*0abc*/ 	.word	0x0000a490
        /*0ac0*/ 	.word	0x00000003
        /*0ac4*/ 	.word	0x00000190
        /*0ac8*/ 	.short	0x010a
        /*0aca*/ 	.byte	0xff
	.zero		1


	//   ....[156]....
        /*0acc*/ 	.word	0x0000a4f0
        /*0ad0*/ 	.word	0x00000000
        /*0ad4*/ 	.word	0x00000000
        /*0ad8*/ 	.short	0x010a
        /*0ada*/ 	.byte	0xff
	.zero		1


	//   ....[157]....
        /*0adc*/ 	.word	0x0000a550
        /*0ae0*/ 	.word	0x00000000
        /*0ae4*/ 	.word	0x00000000
        /*0ae8*/ 	.short	0x010a
        /*0aea*/ 	.byte	0xff
	.zero		1


	//   ....[158]....
        /*0aec*/ 	.word	0x0000a5b0
        /*0af0*/ 	.word	0x00000000
        /*0af4*/ 	.word	0x00000000
        /*0af8*/ 	.short	0x010a
        /*0afa*/ 	.byte	0xff
	.zero		1


	//   ....[159]....
        /*0afc*/ 	.word	0x0000a610
        /*0b00*/ 	.word	0x00000000
        /*0b04*/ 	.word	0x00000000
        /*0b08*/ 	.short	0x010a
        /*0b0a*/ 	.byte	0xff
	.zero		1


	//   ....[160]....
        /*0b0c*/ 	.word	0x0000a670
        /*0b10*/ 	.word	0x00000000
        /*0b14*/ 	.word	0x00000000
        /*0b18*/ 	.short	0x010a
        /*0b1a*/ 	.byte	0xff
	.zero		1


	//   ....[161]....
        /*0b1c*/ 	.word	0x0000a6d0
        /*0b20*/ 	.word	0x00000000
        /*0b24*/ 	.word	0x00000000
        /*0b28*/ 	.short	0x010a
        /*0b2a*/ 	.byte	0xff
	.zero		1


	//   ....[162]....
        /*0b2c*/ 	.word	0x0000a730
        /*0b30*/ 	.word	0x00000000
        /*0b34*/ 	.word	0x00000000
        /*0b38*/ 	.short	0x010a
        /*0b3a*/ 	.byte	0xff
	.zero		1


	//   ....[163]....
        /*0b3c*/ 	.word	0x0000a790
        /*0b40*/ 	.word	0x00000000
        /*0b44*/ 	.word	0x00000000
        /*0b48*/ 	.short	0x010a
        /*0b4a*/ 	.byte	0xff
	.zero		1


	//   ....[164]....
        /*0b4c*/ 	.word	0x0000a7f0
        /*0b50*/ 	.word	0x00000000
        /*0b54*/ 	.word	0x00000000
        /*0b58*/ 	.short	0x010a
        /*0b5a*/ 	.byte	0xff
	.zero		1


	//   ....[165]....
        /*0b5c*/ 	.word	0x0000a850
        /*0b60*/ 	.word	0x00000000
        /*0b64*/ 	.word	0x00000000
        /*0b68*/ 	.short	0x010a
        /*0b6a*/ 	.byte	0xff
	.zero		1


	//   ....[166]....
        /*0b6c*/ 	.word	0x0000a8b0
        /*0b70*/ 	.word	0x00000000
        /*0b74*/ 	.word	0x00000000
        /*0b78*/ 	.short	0x010a
        /*0b7a*/ 	.byte	0xff
	.zero		1


	//   ....[167]....
        /*0b7c*/ 	.word	0x0000a910
        /*0b80*/ 	.word	0x00000000
        /*0b84*/ 	.word	0x00000000
        /*0b88*/ 	.short	0x010a
        /*0b8a*/ 	.byte	0xff
	.zero		1


	//   ....[168]....
        /*0b8c*/ 	.word	0x0000a970
        /*0b90*/ 	.word	0x00000000
        /*0b94*/ 	.word	0x00000000
        /*0b98*/ 	.short	0x010a
        /*0b9a*/ 	.byte	0xff
	.zero		1


	//   ....[169]....
        /*0b9c*/ 	.word	0x0000a9d0
        /*0ba0*/ 	.word	0x00000000
        /*0ba4*/ 	.word	0x00000000
        /*0ba8*/ 	.short	0x010a
        /*0baa*/ 	.byte	0xff
	.zero		1


	//   ....[170]....
        /*0bac*/ 	.word	0x0000aa30
        /*0bb0*/ 	.word	0x00000000
        /*0bb4*/ 	.word	0x00000000
        /*0bb8*/ 	.short	0x010a
        /*0bba*/ 	.byte	0xff
	.zero		1


	//   ....[171]....
        /*0bbc*/ 	.word	0x0000aa90
        /*0bc0*/ 	.word	0x00000000
        /*0bc4*/ 	.word	0x00000000
        /*0bc8*/ 	.short	0x010a
        /*0bca*/ 	.byte	0xff
	.zero		1


	//   ....[172]....
        /*0bcc*/ 	.word	0x0000aaf0
        /*0bd0*/ 	.word	0x00000000
        /*0bd4*/ 	.word	0x00000000
        /*0bd8*/ 	.short	0x010a
        /*0bda*/ 	.byte	0xff
	.zero		1


	//   ....[173]....
        /*0bdc*/ 	.word	0x0000ab50
        /*0be0*/ 	.word	0x00000000
        /*0be4*/ 	.word	0x00000000
        /*0be8*/ 	.short	0x010a
        /*0bea*/ 	.byte	0xff
	.zero		1


	//   ....[174]....
        /*0bec*/ 	.word	0x0000abb0
        /*0bf0*/ 	.word	0x00000000
        /*0bf4*/ 	.word	0x00000000
        /*0bf8*/ 	.short	0x010a
        /*0bfa*/ 	.byte	0xff
	.zero		1


	//   ....[175]....
        /*0bfc*/ 	.word	0x0000ac00
        /*0c00*/ 	.word	0x00000002
        /*0c04*/ 	.word	0x000001f0
        /*0c08*/ 	.short	0x010a
        /*0c0a*/ 	.byte	0xff
	.zero		1


	//   ....[176]....
        /*0c0c*/ 	.word	0x0000ac60
        /*0c10*/ 	.word	0x00000002
        /*0c14*/ 	.word	0x000001a0
        /*0c18*/ 	.short	0x010a
        /*0c1a*/ 	.byte	0xff
	.zero		1


	//   ....[177]....
        /*0c1c*/ 	.word	0x0000acb0
        /*0c20*/ 	.word	0x00000002
        /*0c24*/ 	.word	0x00000190
        /*0c28*/ 	.short	0x010a
        /*0c2a*/ 	.byte	0xff
	.zero		1


	//   ....[178]....
        /*0c2c*/ 	.word	0x0000ad10
        /*0c30*/ 	.word	0x00000000
        /*0c34*/ 	.word	0x000001a0
        /*0c38*/ 	.short	0x010a
        /*0c3a*/ 	.byte	0xff
	.zero		1


	//   ....[179]....
        /*0c3c*/ 	.word	0x0000ad60
        /*0c40*/ 	.word	0x00000000
        /*0c44*/ 	.word	0x00000190
        /*0c48*/ 	.short	0x010a
        /*0c4a*/ 	.byte	0xff
	.zero		1


	//   ....[180]....
        /*0c4c*/ 	.word	0x0000adc0
        /*0c50*/ 	.word	0x00000002
        /*0c54*/ 	.word	0x000001d0
        /*0c58*/ 	.short	0x010a
        /*0c5a*/ 	.byte	0xff
	.zero		1


	//   ....[181]....
        /*0c5c*/ 	.word	0x0000ae20
        /*0c60*/ 	.word	0x00000000
        /*0c64*/ 	.word	0x00000000
        /*0c68*/ 	.short	0x010a
        /*0c6a*/ 	.byte	0xff
	.zero		1


	//   ....[182]....
        /*0c6c*/ 	.word	0x0000ae80
        /*0c70*/ 	.word	0x00000000
        /*0c74*/ 	.word	0x00000000
        /*0c78*/ 	.short	0x010a
        /*0c7a*/ 	.byte	0xff
	.zero		1


	//   ....[183]....
        /*0c7c*/ 	.word	0x0000aee0
        /*0c80*/ 	.word	0x00000000
        /*0c84*/ 	.word	0x00000000
        /*0c88*/ 	.short	0x010a
        /*0c8a*/ 	.byte	0xff
	.zero		1


	//   ....[184]....
        /*0c8c*/ 	.word	0x0000af40
        /*0c90*/ 	.word	0x00000000
        /*0c94*/ 	.word	0x00000000
        /*0c98*/ 	.short	0x010a
        /*0c9a*/ 	.byte	0xff
	.zero		1


	//   ....[185]....
        /*0c9c*/ 	.word	0x0000afa0
        /*0ca0*/ 	.word	0x00000000
        /*0ca4*/ 	.word	0x00000000
        /*0ca8*/ 	.short	0x010a
        /*0caa*/ 	.byte	0xff
	.zero		1


	//   ....[186]....
        /*0cac*/ 	.word	0x0000aff0
        /*0cb0*/ 	.word	0x0000000c
        /*0cb4*/ 	.word	0x00000190
        /*0cb8*/ 	.short	0x010a
        /*0cba*/ 	.byte	0xff
	.zero		1


	//   ....[187]....
        /*0cbc*/ 	.word	0x0000b050
        /*0cc0*/ 	.word	0x00000000
        /*0cc4*/ 	.word	0x00000188
        /*0cc8*/ 	.short	0x010a
        /*0cca*/ 	.byte	0xff
	.zero		1


	//   ....[188]....
        /*0ccc*/ 	.word	0x0000b0b0
        /*0cd0*/ 	.word	0x00000000
        /*0cd4*/ 	.word	0x00000160
        /*0cd8*/ 	.short	0x010a
        /*0cda*/ 	.byte	0xff
	.zero		1


	//   ....[189]....
        /*0cdc*/ 	.word	0x0000b110
        /*0ce0*/ 	.word	0x00000000
        /*0ce4*/ 	.word	0x00000168
        /*0ce8*/ 	.short	0x010a
        /*0cea*/ 	.byte	0xff
	.zero		1


	//   ....[190]....
        /*0cec*/ 	.word	0x0000b170
        /*0cf0*/ 	.word	0x00000000
        /*0cf4*/ 	.word	0x00000170
        /*0cf8*/ 	.short	0x010a
        /*0cfa*/ 	.byte	0xff
	.zero		1


	//   ....[191]....
        /*0cfc*/ 	.word	0x0000b1d0
        /*0d00*/ 	.word	0x00000000
        /*0d04*/ 	.word	0x00000178
        /*0d08*/ 	.short	0x010a
        /*0d0a*/ 	.byte	0xff
	.zero		1


	//   ....[192]....
        /*0d0c*/ 	.word	0x0000b230
        /*0d10*/ 	.word	0x00000000
        /*0d14*/ 	.word	0x00000160
        /*0d18*/ 	.short	0x010a
        /*0d1a*/ 	.byte	0xff
	.zero		1


	//   ....[193]....
        /*0d1c*/ 	.word	0x0000b290
        /*0d20*/ 	.word	0x00000000
        /*0d24*/ 	.word	0x00000168
        /*0d28*/ 	.short	0x010a
        /*0d2a*/ 	.byte	0xff
	.zero		1


	//   ....[194]....
        /*0d2c*/ 	.word	0x0000b2f0
        /*0d30*/ 	.word	0x00000000
        /*0d34*/ 	.word	0x00000170
        /*0d38*/ 	.short	0x010a
        /*0d3a*/ 	.byte	0xff
	.zero		1


	//   ....[195]....
        /*0d3c*/ 	.word	0x0000b340
        /*0d40*/ 	.word	0x00000003
        /*0d44*/ 	.word	0x00000190
        /*0d48*/ 	.short	0x010a
        /*0d4a*/ 	.byte	0xff
	.zero		1


	//   ....[196]....
        /*0d4c*/ 	.word	0x0000b390
        /*0d50*/ 	.word	0x00000002
        /*0d54*/ 	.word	0x00000140
        /*0d58*/ 	.short	0x010a
        /*0d5a*/ 	.byte	0xff
	.zero		1


	//   ....[197]....
        /*0d5c*/ 	.word	0x0000b3e0
        /*0d60*/ 	.word	0x00000034
        /*0d64*/ 	.word	0x000001b0
        /*0d68*/ 	.short	0x010a
        /*0d6a*/ 	.byte	0xff
	.zero		1


	//   ....[198]....
        /*0d6c*/ 	.word	0x0000b430
        /*0d70*/ 	.word	0x00000000
        /*0d74*/ 	.word	0x00000140
        /*0d78*/ 	.short	0x010a
        /*0d7a*/ 	.byte	0xff
	.zero		1


	//   ....[199]....
        /*0d7c*/ 	.word	0x0000b480
        /*0d80*/ 	.word	0x00000000
        /*0d84*/ 	.word	0x00000140
        /*0d88*/ 	.short	0x010a
        /*0d8a*/ 	.byte	0xff
	.zero		1


	//   ....[200]....
        /*0d8c*/ 	.word	0x0000b4d0
        /*0d90*/ 	.word	0x00000000
        /*0d94*/ 	.word	0x00000140
        /*0d98*/ 	.short	0x010a
        /*0d9a*/ 	.byte	0xff
	.zero		1


	//----- nvinfo : EIATTR_NUM_MBARRIERS
	.align		4
.L_48:
        /*0d9c*/ 	.byte	0x03, 0x38
        /*0d9e*/ 	.short	0x0042


	//----- nvinfo : EIATTR_EXIT_INSTR_OFFSETS
	.align		4
        /*0da0*/ 	.byte	0x04, 0x1c
        /*0da2*/ 	.short	(.L_50 - .L_49)


	//   ....[0]....
.L_49:
        /*0da4*/ 	.word	0x000036c0


	//   ....[1]....
        /*0da8*/ 	.word	0x00003bb0


	//   ....[2]....
        /*0dac*/ 	.word	0x00003c10


	//   ....[3]....
        /*0db0*/ 	.word	0x00004a30


	//   ....[4]....
        /*0db4*/ 	.word	0x00005ba0


	//   ....[5]....
        /*0db8*/ 	.word	0x00005be0


	//   ....[6]....
        /*0dbc*/ 	.word	0x0000a370


	//----- nvinfo : EIATTR_MAX_THREADS
	.align		4
.L_50:
        /*0dc0*/ 	.byte	0x04, 0x05
        /*0dc2*/ 	.short	(.L_52 - .L_51)
.L_51:
        /*0dc4*/ 	.word	0x00000100
        /*0dc8*/ 	.word	0x00000001
        /*0dcc*/ 	.word	0x00000001


	//----- nvinfo : EIATTR_CRS_STACK_SIZE
	.align		4
.L_52:
        /*0dd0*/ 	.byte	0x04, 0x1e
        /*0dd2*/ 	.short	(.L_54 - .L_53)
.L_53:
        /*0dd4*/ 	.word	0x00000000


	//----- nvinfo : EIATTR_CBANK_PARAM_SIZE
	.align		4
.L_54:
        /*0dd8*/ 	.byte	0x03, 0x19
        /*0dda*/ 	.short	0x0800


	//----- nvinfo : EIATTR_PARAM_CBANK
	.align		4
        /*0ddc*/ 	.byte	0x04, 0x0a
        /*0dde*/ 	.short	(.L_56 - .L_55)
	.align		4
.L_55:
        /*0de0*/ 	.word	index@(.nv.constant0._ZN7cutlass13device_kernelINS_4gemm6kernel13GemmUniversalIN4cute5tupleIJiiiiEEENS1_10collective13CollectiveMmaINS1_35MainloopSm100TmaUmmaWarpSpecializedILi20ELi2ELi4ENS5_IJNS4_1CILi4EEENSA_ILi2EEENSA_ILi1EEEEEEEENS5_IJNSA_ILi64EEENSA_ILi256EEENSA_ILi32EEEEEEaNS5_IJlSD_lEEEaSK_NS4_8TiledMMAINS4_8MMA_AtomIJNS4_15SM100_MMA_S8_SSIaaiLi64ELi256ELNS4_4UMMA5MajorE0ELSP_0ELNSO_8SaturateE0EEEEEENS4_6LayoutINS5_IJSD_SD_SD_EEENS5_IJNSA_ILi0EEESV_SV_EEEEENS5_IJNS4_10UnderscoreESY_SY_EEEEENS4_23SM90_TMA_LOAD_MULTICASTENS4_14ComposedLayoutINS4_7SwizzleILi1ELi4ELi3EEENS4_18smem_ptr_flag_bitsILi8EEENST_INS5_IJNSA_ILi8EEESI_EEENS5_IJSI_SD_EEEEEEEvNS4_8identityES11_S1B_vS1C_EENS_8epilogue10collective18CollectiveEpilogueINS1E_23Sm100TmaWarpSpecializedILi4ELi2ELi32ELb0ELb0EEEJSJ_NS5_IJNST_ISG_SD_EES1J_EEEaSK_aSK_NS1E_6fusion15FusionCallbacksIS1I_NS1L_17LinearCombinationIaiaiLNS_15FloatRoundStyleE2EEESJ_S1K_JEEENS4_5SM1004TMEM4LOAD26SM100_TMEM_LOAD_16dp32b32xENS4_13SM90_TMA_LOADENS12_INS13_ILi2ELi4ELi3EEES16_NST_INS5_IJS17_SG_EEENS5_IJSG_SD_EEEEEEENS4_39AutoVectorizingCopyWithAssumedAlignmentILi128EEENS4_14SM90_TMA_STOREES20_S22_S22_EEEvvEEEEvNT_6ParamsE)
        /*0de4*/ 	.short	0x0380
        /*0de6*/ 	.short	0x0800


	//----- nvinfo : EIATTR_SW_WAR
	.align		4
.L_56:
        /*0de8*/ 	.byte	0x04, 0x36
        /*0dea*/ 	.short	(.L_58 - .L_57)
.L_57:
        /*0dec*/ 	.word	0x00000008
.L_58:


//--------------------- .nv.callgraph             --------------------------
	.section	.nv.callgraph,"",@"SHT_CUDA_CALLGRAPH"
	.align	4
	.sectionentsize	8
	.align		4
        /*0000*/ 	.word	0x00000000
	.align		4
        /*0004*/ 	.word	0xffffffff
	.align		4
        /*0008*/ 	.word	index@(_ZN7cutlass13device_kernelINS_4gemm6kernel13GemmUniversalIN4cute5tupleIJiiiiEEENS1_10collective13CollectiveMmaINS1_35MainloopSm100TmaUmmaWarpSpecializedILi20ELi2ELi4ENS5_IJNS4_1CILi4EEENSA_ILi2EEENSA_ILi1EEEEEEEENS5_IJNSA_ILi64EEENSA_ILi256EEENSA_ILi32EEEEEEaNS5_IJlSD_lEEEaSK_NS4_8TiledMMAINS4_8MMA_AtomIJNS4_15SM100_MMA_S8_SSIaaiLi64ELi256ELNS4_4UMMA5MajorE0ELSP_0ELNSO_8SaturateE0EEEEEENS4_6LayoutINS5_IJSD_SD_SD_EEENS5_IJNSA_ILi0EEESV_SV_EEEEENS5_IJNS4_10UnderscoreESY_SY_EEEEENS4_23SM90_TMA_LOAD_MULTICASTENS4_14ComposedLayoutINS4_7SwizzleILi1ELi4ELi3EEENS4_18smem_ptr_flag_bitsILi8EEENST_INS5_IJNSA_ILi8EEESI_EEENS5_IJSI_SD_EEEEEEEvNS4_8identityES11_S1B_vS1C_EENS_8epilogue10collective18CollectiveEpilogueINS1E_23Sm100TmaWarpSpecializedILi4ELi2ELi32ELb0ELb0EEEJSJ_NS5_IJNST_ISG_SD_EES1J_EEEaSK_aSK_NS1E_6fusion15FusionCallbacksIS1I_NS1L_17LinearCombinationIaiaiLNS_15FloatRoundStyleE2EEESJ_S1K_JEEENS4_5SM1004TMEM4LOAD26SM100_TMEM_LOAD_16dp32b32xENS4_13SM90_TMA_LOADENS12_INS13_ILi2ELi4ELi3EEES16_NST_INS5_IJS17_SG_EEENS5_IJSG_SD_EEEEEEENS4_39AutoVectorizingCopyWithAssumedAlignmentILi128EEENS4_14SM90_TMA_STOREES20_S22_S22_EEEvvEEEEvNT_6ParamsE)
	.align		4
        /*000c*/ 	.word	index@(__assertfail)
	.align		4
        /*0010*/ 	.word	0x00000000
	.align		4
        /*0014*/ 	.word	0xfffffffe
	.align		4
        /*0018*/ 	.word	0x00000000
	.align		4
        /*001c*/ 	.word	0xfffffffd
	.align		4
        /*0020*/ 	.word	0x00000000
	.align		4
        /*0024*/ 	.word	0xfffffffc


//--------------------- .nv.constant4             --------------------------
	.section	.nv.constant4,"a",@progbits
	.align	8
	.align		8
.nv.constant4:
        /*0000*/ 	.dword	__assertfail
	.align		8
        /*0008*/ 	.dword	__unnamed_1
	.align		8
        /*0010*/ 	.dword	__unnamed_2
	.align		8
        /*0018*/ 	.dword	__unnamed_3
	.align		8
        /*0020*/ 	.dword	_ZN40_INTERNAL_0a40d553_4_k_cu_326ec548_238084cuda3std3__45__cpo5beginE
	.align		8
        /*0028*/ 	.dword	_ZN40_INTERNAL_0a40d553_4_k_cu_326ec548_238084cuda3std3__45__cpo3endE
	.align		8
        /*0030*/ 	.dword	_ZN40_INTERNAL_0a40d553_4_k_cu_326ec548_238084cuda3std3__45__cpo6cbeginE
	.align		8
        /*0038*/ 	.dword	_ZN40_INTERNAL_0a40d553_4_k_cu_326ec548_238084cuda3std3__45__cpo4cendE
	.align		8
        /*0040*/ 	.dword	_ZN40_INTERNAL_0a40d553_4_k_cu_326ec548_238084cuda3std3__442_GLOBAL__N__0a40d553_4_k_cu_326ec548_238086ignoreE
	.align		8
        /*0048*/ 	.dword	_ZN40_INTERNAL_0a40d553_4_k_cu_326ec548_238084cuda3std3__419piecewise_constructE
	.align		8
        /*0050*/ 	.dword	_ZN40_INTERNAL_0a40d553_4_k_cu_326ec548_238084cuda3std3__48in_placeE
	.align		8
        /*0058*/ 	.dword	_ZN40_INTERNAL_0a40d553_4_k_cu_326ec548_238084cuda3std6ranges3__45__cpo4swapE
	.align		8
        /*0060*/ 	.dword	_ZN40_INTERNAL_0a40d553_4_k_cu_326ec548_238084cuda3std6ranges3__45__cpo9iter_moveE
	.align		8
        /*0068*/ 	.dword	_ZN40_INTERNAL_0a40d553_4_k_cu_326ec548_238084cute7productE
	.align		8
        /*0070*/ 	.dword	_ZN40_INTERNAL_0a40d553_4_k_cu_326ec548_238084cute1_E
	.align		8
        /*0078*/ 	.dword	$str$25
	.align		8
        /*0080*/ 	.dword	$str$26
	.align		8
        /*0088*/ 	.dword	$str$27
	.align		8
        /*0090*/ 	.dword	$str$28


//--------------------- .text._ZN7cutlass13device_kernelINS_4gemm6kernel13GemmUniversalIN4cute5tupleIJiiiiEEENS1_10collective13CollectiveMmaINS1_35MainloopSm100TmaUmmaWarpSpecializedILi20ELi2ELi4ENS5_IJNS4_1CILi4EEENSA_ILi2EEENSA_ILi1EEEEEEEENS5_IJNSA_ILi64EEENSA_ILi256EEENSA_ILi32EEEEEEaNS5_IJlSD_lEEEaSK_NS4_8TiledMMAINS4_8MMA_AtomIJNS4_15SM100_MMA_S8_SSIaaiLi64ELi256ELNS4_4UMMA5MajorE0ELSP_0ELNSO_8SaturateE0EEEEEENS4_6LayoutINS5_IJSD_SD_SD_EEENS5_IJNSA_ILi0EEESV_SV_EEEEENS5_IJNS4_10UnderscoreESY_SY_EEEEENS4_23SM90_TMA_LOAD_MULTICASTENS4_14ComposedLayoutINS4_7SwizzleILi1ELi4ELi3EEENS4_18smem_ptr_flag_bitsILi8EEENST_INS5_IJNSA_ILi8EEESI_EEENS5_IJSI_SD_EEEEEEEvNS4_8identityES11_S1B_vS1C_EENS_8epilogue10collective18CollectiveEpilogueINS1E_23Sm100TmaWarpSpecializedILi4ELi2ELi32ELb0ELb0EEEJSJ_NS5_IJNST_ISG_SD_EES1J_EEEaSK_aSK_NS1E_6fusion15FusionCallbacksIS1I_NS1L_17LinearCombinationIaiaiLNS_15FloatRoundStyleE2EEESJ_S1K_JEEENS4_5SM1004TMEM4LOAD26SM100_TMEM_LOAD_16dp32b32xENS4_13SM90_TMA_LOADENS12_INS13_ILi2ELi4ELi3EEES16_NST_INS5_IJS17_SG_EEENS5_IJSG_SD_EEEEEEENS4_39AutoVectorizingCopyWithAssumedAlignmentILi128EEENS4_14SM90_TMA_STOREES20_S22_S22_EEEvvEEEEvNT_6ParamsE --------------------------
	.section	.text._ZN7cutlass13device_kernelINS_4gemm6kernel13GemmUniversalIN4cute5tupleIJiiiiEEENS1_10collective13CollectiveMmaINS1_35MainloopSm100TmaUmmaWarpSpecializedILi20ELi2ELi4ENS5_IJNS4_1CILi4EEENSA_ILi2EEENSA_ILi1EEEEEEEENS5_IJNSA_ILi64EEENSA_ILi256EEENSA_ILi32EEEEEEaNS5_IJlSD_lEEEaSK_NS4_8TiledMMAINS4_8MMA_AtomIJNS4_15SM100_MMA_S8_SSIaaiLi64ELi256ELNS4_4UMMA5MajorE0ELSP_0ELNSO_8SaturateE0EEEEEENS4_6LayoutINS5_IJSD_SD_SD_EEENS5_IJNSA_ILi0EEESV_SV_EEEEENS5_IJNS4_10UnderscoreESY_SY_EEEEENS4_23SM90_TMA_LOAD_MULTICASTENS4_14ComposedLayoutINS4_7SwizzleILi1ELi4ELi3EEENS4_18smem_ptr_flag_bitsILi8EEENST_INS5_IJNSA_ILi8EEESI_EEENS5_IJSI_SD_EEEEEEEvNS4_8identityES11_S1B_vS1C_EENS_8epilogue10collective18CollectiveEpilogueINS1E_23Sm100TmaWarpSpecializedILi4ELi2ELi32ELb0ELb0EEEJSJ_NS5_IJNST_ISG_SD_EES1J_EEEaSK_aSK_NS1E_6fusion15FusionCallbacksIS1I_NS1L_17LinearCombinationIaiaiLNS_15FloatRoundStyleE2EEESJ_S1K_JEEENS4_5SM1004TMEM4LOAD26SM100_TMEM_LOAD_16dp32b32xENS4_13SM90_TMA_LOADENS12_INS13_ILi2ELi4ELi3EEES16_NST_INS5_IJS17_SG_EEENS5_IJSG_SD_EEEEEEENS4_39AutoVectorizingCopyWithAssumedAlignmentILi128EEENS4_14SM90_TMA_STOREES20_S22_S22_EEEvvEEEEvNT_6ParamsE,"ax",@progbits
	.align	128
.text._ZN7cutlass13device_kernelINS_4gemm6kernel13GemmUniversalIN4cute5tupleIJiiiiEEENS1_10collective13CollectiveMmaINS1_35MainloopSm100TmaUmmaWarpSpecializedILi20ELi2ELi4ENS5_IJNS4_1CILi4EEENSA_ILi2EEENSA_ILi1EEEEEEEENS5_IJNSA_ILi64EEENSA_ILi256EEENSA_ILi32EEEEEEaNS5_IJlSD_lEEEaSK_NS4_8TiledMMAINS4_8MMA_AtomIJNS4_15SM100_MMA_S8_SSIaaiLi64ELi256ELNS4_4UMMA5MajorE0ELSP_0ELNSO_8SaturateE0EEEEEENS4_6LayoutINS5_IJSD_SD_SD_EEENS5_IJNSA_ILi0EEESV_SV_EEEEENS5_IJNS4_10UnderscoreESY_SY_EEEEENS4_23SM90_TMA_LOAD_MULTICASTENS4_14ComposedLayoutINS4_7SwizzleILi1ELi4ELi3EEENS4_18smem_ptr_flag_bitsILi8EEENST_INS5_IJNSA_ILi8EEESI_EEENS5_IJSI_SD_EEEEEEEvNS4_8identityES11_S1B_vS1C_EENS_8epilogue10collective18CollectiveEpilogueINS1E_23Sm100TmaWarpSpecializedILi4ELi2ELi32ELb0ELb0EEEJSJ_NS5_IJNST_ISG_SD_EES1J_EEEaSK_aSK_NS1E_6fusion15FusionCallbacksIS1I_NS1L_17LinearCombinationIaiaiLNS_15FloatRoundStyleE2EEESJ_S1K_JEEENS4_5SM1004TMEM4LOAD26SM100_TMEM_LOAD_16dp32b32xENS4_13SM90_TMA_LOADENS12_INS13_ILi2ELi4ELi3EEES16_NST_INS5_IJS17_SG_EEENS5_IJSG_SD_EEEEEEENS4_39AutoVectorizingCopyWithAssumedAlignmentILi128EEENS4_14SM90_TMA_STOREES20_S22_S22_EEEvvEEEEvNT_6ParamsE:
        .type           _ZN7cutlass13device_kernelINS_4gemm6kernel13GemmUniversalIN4cute5tupleIJiiiiEEENS1_10collective13CollectiveMmaINS1_35MainloopSm100TmaUmmaWarpSpecializedILi20ELi2ELi4ENS5_IJNS4_1CILi4EEENSA_ILi2EEENSA_ILi1EEEEEEEENS5_IJNSA_ILi64EEENSA_ILi256EEENSA_ILi32EEEEEEaNS5_IJlSD_lEEEaSK_NS4_8TiledMMAINS4_8MMA_AtomIJNS4_15SM100_MMA_S8_SSIaaiLi64ELi256ELNS4_4UMMA5MajorE0ELSP_0ELNSO_8SaturateE0EEEEEENS4_6LayoutINS5_IJSD_SD_SD_EEENS5_IJNSA_ILi0EEESV_SV_EEEEENS5_IJNS4_10UnderscoreESY_SY_EEEEENS4_23SM90_TMA_LOAD_MULTICASTENS4_14ComposedLayoutINS4_7SwizzleILi1ELi4ELi3EEENS4_18smem_ptr_flag_bitsILi8EEENST_INS5_IJNSA_ILi8EEESI_EEENS5_IJSI_SD_EEEEEEEvNS4_8identityES11_S1B_vS1C_EENS_8epilogue10collective18CollectiveEpilogueINS1E_23Sm100TmaWarpSpecializedILi4ELi2ELi32ELb0ELb0EEEJSJ_NS5_IJNST_ISG_SD_EES1J_EEEaSK_aSK_NS1E_6fusion15FusionCallbacksIS1I_NS1L_17LinearCombinationIaiaiLNS_15FloatRoundStyleE2EEESJ_S1K_JEEENS4_5SM1004TMEM4LOAD26SM100_TMEM_LOAD_16dp32b32xENS4_13SM90_TMA_LOADENS12_INS13_ILi2ELi4ELi3EEES16_NST_INS5_IJS17_SG_EEENS5_IJSG_SD_EEEEEEENS4_39AutoVectorizingCopyWithAssumedAlignmentILi128EEENS4_14SM90_TMA_STOREES20_S22_S22_EEEvvEEEEvNT_6ParamsE,@function
        .size           _ZN7cutlass13device_kernelINS_4gemm6kernel13GemmUniversalIN4cute5tupleIJiiiiEEENS1_10collective13CollectiveMmaINS1_35MainloopSm100TmaUmmaWarpSpecializedILi20ELi2ELi4ENS5_IJNS4_1CILi4EEENSA_ILi2EEENSA_ILi1EEEEEEEENS5_IJNSA_ILi64EEENSA_ILi256EEENSA_ILi32EEEEEEaNS5_IJlSD_lEEEaSK_NS4_8TiledMMAINS4_8MMA_AtomIJNS4_15SM100_MMA_S8_SSIaaiLi64ELi256ELNS4_4UMMA5MajorE0ELSP_0ELNSO_8SaturateE0EEEEEENS4_6LayoutINS5_IJSD_SD_SD_EEENS5_IJNSA_ILi0EEESV_SV_EEEEENS5_IJNS4_10UnderscoreESY_SY_EEEEENS4_23SM90_TMA_LOAD_MULTICASTENS4_14ComposedLayoutINS4_7SwizzleILi1ELi4ELi3EEENS4_18smem_ptr_flag_bitsILi8EEENST_INS5_IJNSA_ILi8EEESI_EEENS5_IJSI_SD_EEEEEEEvNS4_8identityES11_S1B_vS1C_EENS_8epilogue10collective18CollectiveEpilogueINS1E_23Sm100TmaWarpSpecializedILi4ELi2ELi32ELb0ELb0EEEJSJ_NS5_IJNST_ISG_SD_EES1J_EEEaSK_aSK_NS1E_6fusion15FusionCallbacksIS1I_NS1L_17LinearCombinationIaiaiLNS_15FloatRoundStyleE2EEESJ_S1K_JEEENS4_5SM1004TMEM4LOAD26SM100_TMEM_LOAD_16dp32b32xENS4_13SM90_TMA_LOADENS12_INS13_ILi2ELi4ELi3EEES16_NST_INS5_IJS17_SG_EEENS5_IJSG_SD_EEEEEEENS4_39AutoVectorizingCopyWithAssumedAlignmentILi128EEENS4_14SM90_TMA_STOREES20_S22_S22_EEEvvEEEEvNT_6ParamsE,(.L_x_226 - _ZN7cutlass13device_kernelINS_4gemm6kernel13GemmUniversalIN4cute5tupleIJiiiiEEENS1_10collective13CollectiveMmaINS1_35MainloopSm100TmaUmmaWarpSpecializedILi20ELi2ELi4ENS5_IJNS4_1CILi4EEENSA_ILi2EEENSA_ILi1EEEEEEEENS5_IJNSA_ILi64EEENSA_ILi256EEENSA_ILi32EEEEEEaNS5_IJlSD_lEEEaSK_NS4_8TiledMMAINS4_8MMA_AtomIJNS4_15SM100_MMA_S8_SSIaaiLi64ELi256ELNS4_4UMMA5MajorE0ELSP_0ELNSO_8SaturateE0EEEEEENS4_6LayoutINS5_IJSD_SD_SD_EEENS5_IJNSA_ILi0EEESV_SV_EEEEENS5_IJNS4_10UnderscoreESY_SY_EEEEENS4_23SM90_TMA_LOAD_MULTICASTENS4_14ComposedLayoutINS4_7SwizzleILi1ELi4ELi3EEENS4_18smem_ptr_flag_bitsILi8EEENST_INS5_IJNSA_ILi8EEESI_EEENS5_IJSI_SD_EEEEEEEvNS4_8identityES11_S1B_vS1C_EENS_8epilogue10collective18CollectiveEpilogueINS1E_23Sm100TmaWarpSpecializedILi4ELi2ELi32ELb0ELb0EEEJSJ_NS5_IJNST_ISG_SD_EES1J_EEEaSK_aSK_NS1E_6fusion15FusionCallbacksIS1I_NS1L_17LinearCombinationIaiaiLNS_15FloatRoundStyleE2EEESJ_S1K_JEEENS4_5SM1004TMEM4LOAD26SM100_TMEM_LOAD_16dp32b32xENS4_13SM90_TMA_LOADENS12_INS13_ILi2ELi4ELi3EEES16_NST_INS5_IJS17_SG_EEENS5_IJSG_SD_EEEEEEENS4_39AutoVectorizingCopyWithAssumedAlignmentILi128EEENS4_14SM90_TMA_STOREES20_S22_S22_EEEvvEEEEvNT_6ParamsE)
        .other          _ZN7cutlass13device_kernelINS_4gemm6kernel13GemmUniversalIN4cute5tupleIJiiiiEEENS1_10collective13CollectiveMmaINS1_35MainloopSm100TmaUmmaWarpSpecializedILi20ELi2ELi4ENS5_IJNS4_1CILi4EEENSA_ILi2EEENSA_ILi1EEEEEEEENS5_IJNSA_ILi64EEENSA_ILi256EEENSA_ILi32EEEEEEaNS5_IJlSD_lEEEaSK_NS4_8TiledMMAINS4_8MMA_AtomIJNS4_15SM100_MMA_S8_SSIaaiLi64ELi256ELNS4_4UMMA5MajorE0ELSP_0ELNSO_8SaturateE0EEEEEENS4_6LayoutINS5_IJSD_SD_SD_EEENS5_IJNSA_ILi0EEESV_SV_EEEEENS5_IJNS4_10UnderscoreESY_SY_EEEEENS4_23SM90_TMA_LOAD_MULTICASTENS4_14ComposedLayoutINS4_7SwizzleILi1ELi4ELi3EEENS4_18smem_ptr_flag_bitsILi8EEENST_INS5_IJNSA_ILi8EEESI_EEENS5_IJSI_SD_EEEEEEEvNS4_8identityES11_S1B_vS1C_EENS_8epilogue10collective18CollectiveEpilogueINS1E_23Sm100TmaWarpSpecializedILi4ELi2ELi32ELb0ELb0EEEJSJ_NS5_IJNST_ISG_SD_EES1J_EEEaSK_aSK_NS1E_6fusion15FusionCallbacksIS1I_NS1L_17LinearCombinationIaiaiLNS_15FloatRoundStyleE2EEESJ_S1K_JEEENS4_5SM1004TMEM4LOAD26SM100_TMEM_LOAD_16dp32b32xENS4_13SM90_TMA_LOADENS12_INS13_ILi2ELi4ELi3EEES16_NST_INS5_IJS17_SG_EEENS5_IJSG_SD_EEEEEEENS4_39AutoVectorizingCopyWithAssumedAlignmentILi128EEENS4_14SM90_TMA_STOREES20_S22_S22_EEEvvEEEEvNT_6ParamsE,@"STO_CUDA_ENTRY STV_DEFAULT"
_ZN7cutlass13device_kernelINS_4gemm6kernel13GemmUniversalIN4cute5tupleIJiiiiEEENS1_10collective13CollectiveMmaINS1_35MainloopSm100TmaUmmaWarpSpecializedILi20ELi2ELi4ENS5_IJNS4_1CILi4EEENSA_ILi2EEENSA_ILi1EEEEEEEENS5_IJNSA_ILi64EEENSA_ILi256EEENSA_ILi32EEEEEEaNS5_IJlSD_lEEEaSK_NS4_8TiledMMAINS4_8MMA_AtomIJNS4_15SM100_MMA_S8_SSIaaiLi64ELi256ELNS4_4UMMA5MajorE0ELSP_0ELNSO_8SaturateE0EEEEEENS4_6LayoutINS5_IJSD_SD_SD_EEENS5_IJNSA_ILi0EEESV_SV_EEEEENS5_IJNS4_10UnderscoreESY_SY_EEEEENS4_23SM90_TMA_LOAD_MULTICASTENS4_14ComposedLayoutINS4_7SwizzleILi1ELi4ELi3EEENS4_18smem_ptr_flag_bitsILi8EEENST_INS5_IJNSA_ILi8EEESI_EEENS5_IJSI_SD_EEEEEEEvNS4_8identityES11_S1B_vS1C_EENS_8epilogue10collective18CollectiveEpilogueINS1E_23Sm100TmaWarpSpecializedILi4ELi2ELi32ELb0ELb0EEEJSJ_NS5_IJNST_ISG_SD_EES1J_EEEaSK_aSK_NS1E_6fusion15FusionCallbacksIS1I_NS1L_17LinearCombinationIaiaiLNS_15FloatRoundStyleE2EEESJ_S1K_JEEENS4_5SM1004TMEM4LOAD26SM100_TMEM_LOAD_16dp32b32xENS4_13SM90_TMA_LOADENS12_INS13_ILi2ELi4ELi3EEES16_NST_INS5_IJS17_SG_EEENS5_IJSG_SD_EEEEEEENS4_39AutoVectorizingCopyWithAssumedAlignmentILi128EEENS4_14SM90_TMA_STOREES20_S22_S22_EEEvvEEEEvNT_6ParamsE:
[----:B------:R-:W1:Y:S01]  /*0000*/  LDC R1, c[0x0][0x37c] ;  /* 0x0000df00ff017b82 */ /* 0x000e620000000800 */
[----:B------:R-:W2:Y:S01]  /*0010*/  S2R R85, SR_TID.X ;  /* 0x0000000000557919 */ /* 0x000ea20000002100 */
[----:B------:R-:W3:Y:S01]  /*0020*/  LDCU.64 UR8, c[0x0][0x890] ;  /* 0x00011200ff0877ac */ /* 0x000ee20008000a00 */
[----:B------:R-:W-:Y:S02]  /*0030*/  PRMT R74, RZ, 0x7610, R74 ;  /* 0x00007610ff4a7816 */ /* 0x000fe4000000004a */
[----:B------:R-:W-:Y:S01]  /*0040*/  ELECT P3, URZ, PT ;  /* 0x0000000000ff782f */ /* 0x000fe20003860000 */
[----:B---3--:R-:W-:-:S04]  /*0050*/  UISETP.NE.U32.AND UP0, UPT, UR8, URZ, UPT ;  /* 0x000000ff0800728c */ /* 0x008fc8000bf05070 */
[----:B------:R-:W-:Y:S01]  /*0060*/  UISETP.NE.AND.EX UP0, UPT, UR9, URZ, UPT, UP0 ;  /* 0x000000ff0900728c */ /* 0x000fe2000bf05300 */
[----:B--2---:R-:W-:-:S05]  /*0070*/  SHF.R.U32.HI R75, RZ, 0x5, R85 ;  /* 0x00000005ff4b7819 */ /* 0x004fca0000011655 */
[----:B------:R-:W2:Y:S02]  /*0080*/  SHFL.IDX PT, R0, R75, RZ, 0x1f ;  /* 0x00001fff4b007589 */ /* 0x000ea400000e0000 */
[----:B--2---:R-:W-:Y:S01]  /*0090*/  R2UR UR17, R0 ;  /* 0x00000000001172ca */ /* 0x004fe200000e0000 */
[----:B-1----:R-:W-:-:S14]  /*00a0*/  BRA.U UP0, `(.L_x_0) ;  /* 0x0000000100307547 */ /* 0x002fdc000b800000 */
[----:B------:R-:W1:Y:S02]  /*00b0*/  LDCU.64 UR4, c[0x0][0x888] ;  /* 0x00011100ff0477ac */ /* 0x000e640008000a00 */
[----:B-1----:R-:W-:-:S04]  /*00c0*/  UISETP.NE.U32.AND UP0, UPT, UR4, URZ, UPT ;  /* 0x000000ff0400728c */ /* 0x002fc8000bf05070 */
[----:B------:R-:W-:-:S09]  /*00d0*/  UISETP.NE.AND.EX UP0, UPT, UR5, URZ, UPT, UP0 ;  /* 0x000000ff0500728c */ /* 0x000fd2000bf05300 */
[----:B------:R-:W-:Y:S05]  /*00e0*/  BRA.U !UP0, `(.L_x_1) ;  /* 0x0000000108147547 */ /* 0x000fea000b800000 */
[----:B------:R-:W1:Y:S01]  /*00f0*/  LDC.64 R40, c[0x0][0x888] ;  /* 0x00022200ff287b82 */ /* 0x000e620000000a00 */
[----:B------:R-:W1:Y:S02]  /*0100*/  LDCU.64 UR4, c[0x0][0x358] ;  /* 0x00006b00ff0477ac */ /* 0x000e640008000a00 */
[----:B-1----:R1:W5:Y:S01]  /*0110*/  LDG.E R40, desc[UR4][R40.64] ;  /* 0x0000000428287981 */ /* 0x002362000c1e1900 */
[----:B------:R-:W-:Y:S01]  /*0120*/  HFMA2 R74, -RZ, RZ, 0, 5.9604644775390625e-08 ;  /* 0x00000001ff4a7431 */ /* 0x000fe200000001ff */
[----:B------:R-:W-:Y:S05]  /*0130*/  BRA `(.L_x_0) ;  /* 0x00000000000c7947 */ /* 0x000fea0003800000 */
.L_x_1:
[----:B------:R-:W1:Y:S01]  /*0140*/  LDCU UR4, c[0x0][0x880] ;  /* 0x00011000ff0477ac */ /* 0x000e620008000800 */
[----:B------:R-:W-:Y:S01]  /*0150*/  HFMA2 R74, -RZ, RZ, 0, 5.9604644775390625e-08 ;  /* 0x00000001ff4a7431 */ /* 0x000fe200000001ff */
[----:B-1----:R-:W-:-:S07]  /*0160*/  MOV R40, UR4 ;  /* 0x0000000400287c02 */ /* 0x002fce0008000f00 */
.L_x_0:
[----:B------:R-:W2:Y:S02]  /*0170*/  LDCU.64 UR4, c[0x0][0x8b0] ;  /* 0x00011600ff0477ac */ /* 0x000ea40008000a00 */
[----:B--2---:R-:W-:-:S04]  /*0180*/  UISETP.NE.U32.AND UP0, UPT, UR4, URZ, UPT ;  /* 0x000000ff0400728c */ /* 0x004fc8000bf05070 */
[----:B------:R-:W-:-:S09]  /*0190*/  UISETP.NE.AND.EX UP0, UPT, UR5, URZ, UPT, UP0 ;  /* 0x000000ff0500728c */ /* 0x000fd2000bf05300 */
[----:B------:R-:W-:Y:S05]  /*01a0*/  BRA.U UP0, `(.L_x_2) ;  /* 0x0000000100287547 */ /* 0x000fea000b800000 */
[----:B------:R-:W2:Y:S02]  /*01b0*/  LDCU.64 UR4, c[0x0][0x8a8] ;  /* 0x00011500ff0477ac */ /* 0x000ea40008000a00 */
[----:B--2---:R-:W-:-:S04]  /*01c0*/  UISETP.NE.U32.AND UP0, UPT, UR4, URZ, UPT ;  /* 0x000000ff0400728c */ /* 0x004fc8000bf05070 */
[----:B------:R-:W-:-:S09]  /*01d0*/  UISETP.NE.AND.EX UP0, UPT, UR5, URZ, UPT, UP0 ;  /* 0x000000ff0500728c */ /* 0x000fd2000bf05300 */
[----:B------:R-:W-:Y:S05]  /*01e0*/  BRA.U !UP0, `(.L_x_3) ;  /* 0x0000000108107547 */ /* 0x000fea000b800000 */
[----:B------:R-:W2:Y:S01]  /*01f0*/  LDC.64 R38, c[0x0][0x8a8] ;  /* 0x00022a00ff267b82 */ /* 0x000ea20000000a00 */
[----:B------:R-:W2:Y:S02]  /*0200*/  LDCU.64 UR4, c[0x0][0x358] ;  /* 0x00006b00ff0477ac */ /* 0x000ea40008000a00 */
[----:B--2---:R2:W5:Y:S01]  /*0210*/  LDG.E R38, desc[UR4][R38.64] ;  /* 0x0000000426267981 */ /* 0x004562000c1e1900 */
[----:B------:R-:W-:Y:S05]  /*0220*/  BRA `(.L_x_2) ;  /* 0x0000000000087947 */ /* 0x000fea0003800000 */
.L_x_3:
[----:B------:R-:W2:Y:S02]  /*0230*/  LDCU UR4, c[0x0][0x8a0] ;  /* 0x00011400ff0477ac */ /* 0x000ea40008000800 */
[----:B--2---:R-:W-:Y:S02]  /*0240*/  MOV R38, UR4 ;  /* 0x0000000400267c02 */ /* 0x004fe40008000f00 */
.L_x_2:
[----:B------:R-:W-:Y:S01]  /*0250*/  IMAD.U32 R0, RZ, RZ, UR17 ;  /* 0x00000011ff007e24 */ /* 0x000fe2000f8e00ff */
[----:B------:R-:W-:Y:S04]  /*0260*/  BSSY.RECONVERGENT B0, `(.L_x_4) ;  /* 0x000000c000007945 */ /* 0x000fe80003800200 */
[C---:B------:R-:W-:Y:S02]  /*0270*/  ISETP.NE.OR P1, PT, R0.reuse, 0x1, !P3 ;  /* 0x000000010000780c */ /* 0x040fe40005f25670 */
[----:B------:R-:W-:-:S11]  /*0280*/  ISETP.NE.OR P0, PT, R0, 0x3, !P3 ;  /* 0x000000030000780c */ /* 0x000fd60005f05670 */
[----:B------:R-:W-:Y:S05]  /*0290*/  @P1 BRA `(.L_x_5) ;  /* 0x0000000000201947 */ /* 0x000fea0003800000 */
[----:B------:R-:W3:Y:S02]  /*02a0*/  LDCU.64 UR4, c[0x0][0x348] ;  /* 0x00006900ff0477ac */ /* 0x000ee40008000a00 */
[----:B---3--:R-:W-:Y:S02]  /*02b0*/  UIADD3 UR6, UP1, UPT, UR4, 0x80, URZ ;  /* 0x0000008004067890 */ /* 0x008fe4000ff3e0ff */
[----:B------:R-:W-:Y:S02]  /*02c0*/  UIADD3 UR4, UP0, UPT, UR4, 0x180, URZ ;  /* 0x0000018004047890 */ /* 0x000fe4000ff1e0ff */
[----:B------:R-:W-:Y:S02]  /*02d0*/  UIADD3.X UR7, UPT, UPT, URZ, UR5, URZ, UP1, !UPT ;  /* 0x00000005ff077290 */ /* 0x000fe40008ffe4ff */
[----:B------:R-:W-:-:S07]  /*02e0*/  UIADD3.X UR5, UPT, UPT, URZ, UR5, URZ, UP0, !UPT ;  /* 0x00000005ff057290 */ /* 0x000fce00087fe4ff */
[----:B------:R3:W-:Y:S02]  /*02f0*/  UTMACCTL.PF [UR6] ;  /* 0x00000000060079b9 */ /* 0x0007e40008040000 */
[----:B------:R3:W-:Y:S02]  /*0300*/  UTMACCTL.PF [UR4] ;  /* 0x00000000040079b9 */ /* 0x0007e40008040000 */
[----:B---3--:R-:W-:Y:S01]  /*0310*/  NOP ;  /* 0x0000000000007918 */ /* 0x008fe20000000000 */
.L_x_5:
[----:B------:R-:W-:Y:S05]  /*0320*/  BSYNC.RECONVERGENT B0 ;  /* 0x0000000000007941 */ /* 0x000fea0003800200 */
.L_x_4:
[----:B------:R-:W-:Y:S04]  /*0330*/  BSSY.RECONVERGENT B0, `(.L_x_6) ;  /* 0x000000a000007945 */ /* 0x000fe80003800200 */
        /* <DEDUP_REMOVED lines=9> */
.L_x_7:
[----:B------:R-:W-:Y:S05]  /*03d0*/  BSYNC.RECONVERGENT B0 ;  /* 0x0000000000007941 */ /* 0x000fea0003800200 */
.L_x_6:
[----:B------:R-:W3:Y:S01]  /*03e0*/  LDCU.64 UR4, c[0x0][0x888] ;  /* 0x00011100ff0477ac */ /* 0x000ee20008000a00 */
[----:B------:R-:W-:Y:S02]  /*03f0*/  UISETP.EQ.U32.AND UP1, UPT, UR8, URZ, UPT ;  /* 0x000000ff0800728c */ /* 0x000fe4000bf22070 */
[----:B------:R-:W-:Y:S02]  /*0400*/  UPLOP3.LUT UP3, UPT, UPT, UPT, UPT, 0x80, 0x8 ;  /* 0x000000000008789c */ /* 0x000fe40003f6f070 */
[----:B---3--:R-:W-:-:S04]  /*0410*/  UISETP.NE.U32.AND UP0, UPT, UR4, URZ, UPT ;  /* 0x000000ff0400728c */ /* 0x008fc8000bf05070 */
[----:B------:R-:W-:-:S04]  /*0420*/  UISETP.NE.AND.EX UP0, UPT, UR5, URZ, UPT, UP0 ;  /* 0x000000ff0500728c */ /* 0x000fc8000bf05300 */
[----:B------:R-:W-:-:S04]  /*0430*/  UISETP.EQ.OR.EX UP2, UPT, UR9, URZ, !UP0, UP1 ;  /* 0x000000ff0900728c */ /* 0x000fc8000c742710 */
[----:B------:R-:W-:-:S06]  /*0440*/  UP2UR UR4, UPR, URZ, 0x4 ;  /* 0x00000004ff047883 */ /* 0x000fcc0008000000 */
[----:B------:R-:W-:Y:S01]  /*0450*/  MOV R78, UR4 ;  /* 0x00000004004e7c02 */ /* 0x000fe20008000f00 */
[----:B------:R-:W-:Y:S06]  /*0460*/  BRA.U !UP2, `(.L_x_8) ;  /* 0x000000010a207547 */ /* 0x000fec000b800000 */
[----:B-----5:R-:W-:Y:S01]  /*0470*/  R2UR UR5, R40 ;  /* 0x00000000280572ca */ /* 0x020fe200000e0000 */
[----:B------:R-:W-:Y:S02]  /*0480*/  UISETP.NE.U32.AND UP1, UPT, UR8, URZ, UPT ;  /* 0x000000ff0800728c */ /* 0x000fe4000bf25070 */
[----:B------:R-:W-:Y:S02]  /*0490*/  USEL UR4, URZ, 0xffffffff, UP0 ;  /* 0xffffffffff047887 */ /* 0x000fe40008000000 */
[----:B------:R-:W-:-:S08]  /*04a0*/  UISETP.NE.AND.EX UP1, UPT, UR9, URZ, UPT, UP1 ;  /* 0x000000ff0900728c */ /* 0x000fd0000bf25310 */
[----:B------:R-:W-:-:S04]  /*04b0*/  UISETP.NE.AND UP0, UPT, UR5, URZ, UPT ;  /* 0x000000ff0500728c */ /* 0x000fc8000bf05270 */
[----:B------:R-:W-:-:S04]  /*04c0*/  @!UP1 USEL UR4, URZ, 0xffffffff, UP0 ;  /* 0xffffffffff049887 */ /* 0x000fc80008000000 */
[----:B------:R-:W-:-:S04]  /*04d0*/  ULOP3.LUT UR4, UR4, 0x1, URZ, 0xc0, !UPT ;  /* 0x0000000104047892 */ /* 0x000fc8000f8ec0ff */
[----:B------:R-:W-:-:S11]  /*04e0*/  UISETP.NE.U32.AND UP3, UPT, UR4, 0x1, UPT ;  /* 0x000000010400788c */ /* 0x000fd6000bf65070 */
.L_x_8:
[----:B------:R-:W3:Y:S01]  /*04f0*/  SHFL.IDX PT, R2, R75, RZ, 0x1f ;  /* 0x00001fff4b027589 */ /* 0x000ee200000e0000 */
[----:B------:R-:W-:-:S04]  /*0500*/  UISETP.NE.AND UP0, UPT, UR17, 0x2, UPT ;  /* 0x000000021100788c */ /* 0x000fc8000bf05270 */
[----:B------:R-:W-:Y:S01]  /*0510*/  USEL UR46, URZ, 0x1, UP0 ;  /* 0x00000001ff2e7887 */ /* 0x000fe20008000000 */
[----:B---3--:R-:W-:-:S13]  /*0520*/  ISETP.NE.AND P0, PT, R2, RZ, PT ;  /* 0x000000ff0200720c */ /* 0x008fda0003f05270 */
[----:B------:R-:W-:Y:S05]  /*0530*/  @P0 BRA `(.L_x_9) ;  /* 0x0000000000e40947 */ /* 0x000fea0003800000 */
[----:B------:R-:W-:Y:S01]  /*0540*/  ELECT P0, URZ, PT ;  /* 0x0000000000ff782f */ /* 0x000fe20003800000 */
[----:B------:R-:W-:-:S12]  /*0550*/  BSSY.RECONVERGENT B0, `(.L_x_9) ;  /* 0x0000037000007945 */ /* 0x000fd80003800200 */
[----:B------:R-:W-:Y:S05]  /*0560*/  @!P0 BRA `(.L_x_10) ;  /* 0x0000000000d48947 */ /* 0x000fea0003800000 */
[----:B------:R-:W3:Y:S01]  /*0570*/  S2UR UR4, SR_CgaCtaId ;  /* 0x00000000000479c3 */ /* 0x000ee20000008800 */
[----:B------:R-:W-:Y:S01]  /*0580*/  UMOV UR5, 0x400 ;  /* 0x0000040000057882 */ /* 0x000fe20000000000 */
[----:B------:R-:W-:Y:S01]  /*0590*/  UMOV UR8, 0x1 ;  /* 0x0000000100087882 */ /* 0x000fe20000000000 */
[----:B------:R-:W-:Y:S01]  /*05a0*/  UMOV UR6, 0x5 ;  /* 0x0000000500067882 */ /* 0x000fe20000000000 */
[----:B------:R-:W-:-:S04]  /*05b0*/  UIADD3 UR8, UPT, UPT, -UR8, 0x100000, URZ ;  /* 0x0010000008087890 */ /* 0x000fc8000fffe1ff */
[----:B------:R-:W-:Y:S02]  /*05c0*/  USHF.L.U32 UR9, UR8, 0xb, URZ ;  /* 0x0000000b08097899 */ /* 0x000fe400080006ff */
[----:B------:R-:W-:Y:S02]  /*05d0*/  USHF.L.U32 UR8, UR8, 0x1, URZ ;  /* 0x0000000108087899 */ /* 0x000fe400080006ff */
[----:B------:R-:W-:-:S04]  /*05e0*/  UIADD3 UR6, UPT, UPT, -UR6, 0x100000, URZ ;  /* 0x0010000006067890 */ /* 0x000fc8000fffe1ff */
[----:B------:R-:W-:Y:S02]  /*05f0*/  USHF.L.U32 UR7, UR6, 0xb, URZ ;  /* 0x0000000b06077899 */ /* 0x000fe400080006ff */
[----:B------:R-:W-:Y:S02]  /*0600*/  USHF.L.U32 UR6, UR6, 0x1, URZ ;  /* 0x0000000106067899 */ /* 0x000fe400080006ff */
[----:B---3--:R-:W-:Y:S01]  /*0610*/  ULEA UR4, UR4, UR5, 0x18 ;  /* 0x0000000504047291 */ /* 0x008fe2000f8ec0ff */
[----:B------:R-:W3:Y:S11]  /*0620*/  FENCE.VIEW.ASYNC.S ;  /* 0x00000000000073c6 */ /* 0x000ef60000000000 */
[----:B---3--:R3:W4:Y:S01]  /*0630*/  SYNCS.EXCH.64 URZ, [UR4], UR8 ;  /* 0x0000000804ff75b2 */ /* 0x0087220008000100 */
[----:B------:R3:W1:Y:S01]  /*0640*/  SYNCS.EXCH.64 URZ, [UR4+0xa0], UR6 ;  /* 0x0000a00604ff75b2 */ /* 0x0006620008000100 */
        /* <DEDUP_REMOVED lines=37> */
[----:B------:R3:W1:Y:S02]  /*08a0*/  SYNCS.EXCH.64 URZ, [UR4+0x138], UR6 ;  /* 0x0001380604ff75b2 */ /* 0x0006640008000100 */
[----:B---34-:R-:W-:Y:S01]  /*08b0*/  NOP ;  /* 0x0000000000007918 */ /* 0x018fe20000000000 */
.L_x_10:
[----:B------:R-:W-:Y:S05]  /*08c0*/  BSYNC.RECONVERGENT B0 ;  /* 0x0000000000007941 */ /* 0x000fea0003800200 */
.L_x_9:
[----:B------:R-:W3:Y:S01]  /*08d0*/  SHFL.IDX PT, R2, R75, RZ, 0x1f ;  /* 0x00001fff4b027589 */ /* 0x000ee200000e0000 */
[----:B------:R-:W-:Y:S01]  /*08e0*/  NOP ;  /* 0x0000000000007918 */ /* 0x000fe20000000000 */
[----:B---3--:R-:W-:-:S13]  /*08f0*/  ISETP.NE.AND P0, PT, R2, 0x1, PT ;  /* 0x000000010200780c */ /* 0x008fda0003f05270 */
[----:B------:R-:W-:Y:S05]  /*0900*/  @P0 BRA `(.L_x_11) ;  /* 0x0000000000580947 */ /* 0x000fea0003800000 */
        /* <DEDUP_REMOVED lines=9> */
[----:B------:R-:W-:Y:S01]  /*09a0*/  USHF.L.U32 UR6, UR6, 0x1, URZ ;  /* 0x0000000106067899 */ /* 0x000fe200080006ff */
[----:B------:R-:W-:Y:S01]  /*09b0*/  ELECT P0, URZ, PT ;  /* 0x0000000000ff782f */ /* 0x000fe20003800000 */
[----:B---3--:R-:W-:Y:S01]  /*09c0*/  ULEA UR4, UR4, UR5, 0x18 ;  /* 0x0000000504047291 */ /* 0x008fe2000f8ec0ff */
[----:B------:R-:W3:Y:S11]  /*09d0*/  FENCE.VIEW.ASYNC.S ;  /* 0x00000000000073c6 */ /* 0x000ef60000000000 */
[----:B---3--:R3:W4:Y:S01]  /*09e0*/  SYNCS.EXCH.64 URZ, [UR4+0x140], UR8 ;  /* 0x0001400804ff75b2 */ /* 0x0087220008000100 */
[----:B------:R3:W1:Y:S01]  /*09f0*/  SYNCS.EXCH.64 URZ, [UR4+0x160], UR6 ;  /* 0x0001600604ff75b2 */ /* 0x0006620008000100 */
[----:B------:R3:W1:Y:S01]  /*0a00*/  SYNCS.EXCH.64 URZ, [UR4+0x148], UR8 ;  /* 0x0001480804ff75b2 */ /* 0x0006620008000100 */
[----:B------:R3:W1:Y:S01]  /*0a10*/  SYNCS.EXCH.64 URZ, [UR4+0x168], UR6 ;  /* 0x0001680604ff75b2 */ /* 0x0006620008000100 */
[----:B------:R3:W1:Y:S01]  /*0a20*/  SYNCS.EXCH.64 URZ, [UR4+0x150], UR8 ;  /* 0x0001500804ff75b2 */ /* 0x0006620008000100 */
[----:B------:R3:W1:Y:S01]  /*0a30*/  SYNCS.EXCH.64 URZ, [UR4+0x170], UR6 ;  /* 0x0001700604ff75b2 */ /* 0x0006620008000100 */
[----:B------:R3:W1:Y:S01]  /*0a40*/  SYNCS.EXCH.64 URZ, [UR4+0x158], UR8 ;  /* 0x0001580804ff75b2 */ /* 0x0006620008000100 */
[----:B------:R3:W1:Y:S01]  /*0a50*/  SYNCS.EXCH.64 URZ, [UR4+0x178], UR6 ;  /* 0x0001780604ff75b2 */ /* 0x0006620008000100 */
[----:B------:R-:W-:Y:S01]  /*0a60*/  NOP ;  /* 0x0000000000007918 */ /* 0x000fe20000000000 */
.L_x_11:
[----:B------:R-:W2:Y:S01]  /*0a70*/  SHFL.IDX PT, R2, R75, RZ, 0x1f ;  /* 0x00001fff4b027589 */ /* 0x000ea200000e0000 */
[----:B------:R-:W-:Y:S01]  /*0a80*/  NOP ;  /* 0x0000000000007918 */ /* 0x000fe20000000000 */
[----:B--2---:R-:W-:-:S13]  /*0a90*/  ISETP.NE.AND P0, PT, R2, 0x3, PT ;  /* 0x000000030200780c */ /* 0x004fda0003f05270 */
[----:B------:R-:W-:Y:S05]  /*0aa0*/  @P0 BRA `(.L_x_12) ;  /* 0x0000000000300947 */ /* 0x000fea0003800000 */
[----:B---3--:R-:W2:Y:S01]  /*0ab0*/  S2UR UR4, SR_CgaCtaId ;  /* 0x00000000000479c3 */ /* 0x008ea20000008800 */
[----:B------:R-:W-:Y:S01]  /*0ac0*/  UMOV UR6, 0x400 ;  /* 0x0000040000067882 */ /* 0x000fe20000000000 */
[----:B------:R-:W-:Y:S01]  /*0ad0*/  UMOV UR5, 0x20 ;  /* 0x0000002000057882 */ /* 0x000fe20000000000 */
[----:B------:R-:W-:Y:S01]  /*0ae0*/  ELECT P0, URZ, PT ;  /* 0x0000000000ff782f */ /* 0x000fe20003800000 */
[----:B--2---:R-:W-:Y:S02]  /*0af0*/  ULEA UR6, UR4, UR6, 0x18 ;  /* 0x0000000604067291 */ /* 0x004fe4000f8ec0ff */
[----:B------:R-:W-:-:S04]  /*0b00*/  UIADD3 UR4, UPT, UPT, -UR5, 0x100000, URZ ;  /* 0x0010000005047890 */ /* 0x000fc8000fffe1ff */
[----:B------:R-:W-:Y:S02]  /*0b10*/  USHF.L.U32 UR5, UR4, 0xb, URZ ;  /* 0x0000000b04057899 */ /* 0x000fe400080006ff */
[----:B------:R-:W-:Y:S01]  /*0b20*/  USHF.L.U32 UR4, UR4, 0x1, URZ ;  /* 0x0000000104047899 */ /* 0x000fe200080006ff */
[----:B------:R-:W2:Y:S11]  /*0b30*/  FENCE.VIEW.ASYNC.S ;  /* 0x00000000000073c6 */ /* 0x000eb60000000000 */
[----:B--2---:R2:W3:Y:S01]  /*0b40*/  SYNCS.EXCH.64 URZ, [UR6+0x180], UR4 ;  /* 0x0001800406ff75b2 */ /* 0x0044e20008000100 */
[----:B------:R2:W1:Y:S01]  /*0b50*/  SYNCS.EXCH.64 URZ, [UR6+0x188], UR4 ;  /* 0x0001880406ff75b2 */ /* 0x0004620008000100 */
[----:B------:R-:W-:Y:S01]  /*0b60*/  NOP ;  /* 0x0000000000007918 */ /* 0x000fe20000000000 */
.L_x_12:
[----:B------:R-:W4:Y:S01]  /*0b70*/  SHFL.IDX PT, R2, R75, RZ, 0x1f ;  /* 0x00001fff4b027589 */ /* 0x000f2200000e0000 */
[----:B------:R-:W-:Y:S01]  /*0b80*/  NOP ;  /* 0x0000000000007918 */ /* 0x000fe20000000000 */
[----:B----4-:R-:W-:-:S13]  /*0b90*/  ISETP.NE.AND P0, PT, R2, 0x4, PT ;  /* 0x000000040200780c */ /* 0x010fda0003f05270 */
[----:B------:R-:W-:Y:S05]  /*0ba0*/  @P0 BRA `(.L_x_13) ;  /* 0x00000000004c0947 */ /* 0x000fea0003800000 */
[----:B--23--:R-:W2:Y:S01]  /*0bb0*/  S2UR UR6, SR_CgaCtaId ;  /* 0x00000000000679c3 */ /* 0x00cea20000008800 */
[----:B------:R-:W-:Y:S01]  /*0bc0*/  UMOV UR4, 0x720 ;  /* 0x0000072000047882 */ /* 0x000fe20000000000 */
[----:B------:R-:W-:Y:S01]  /*0bd0*/  UMOV UR5, 0x400 ;  /* 0x0000040000057882 */ /* 0x000fe20000000000 */
[----:B------:R-:W-:Y:S01]  /*0be0*/  USEL UR4, UR4, 0x620, UP3 ;  /* 0x0000062004047887 */ /* 0x000fe20009800000 */
[----:B------:R-:W-:Y:S01]  /*0bf0*/  UMOV UR8, 0x1 ;  /* 0x0000000100087882 */ /* 0x000fe20000000000 */
[----:B------:R-:W-:Y:S01]  /*0c00*/  ELECT P0, URZ, PT ;  /* 0x0000000000ff782f */ /* 0x000fe20003800000 */
[----:B------:R-:W-:-:S04]  /*0c10*/  UIADD3 UR8, UPT, UPT, -UR8, 0x100000, URZ ;  /* 0x0010000008087890 */ /* 0x000fc8000fffe1ff */
[----:B------:R-:W-:Y:S02]  /*0c20*/  USHF.L.U32 UR9, UR8, 0xb, URZ ;  /* 0x0000000b08097899 */ /* 0x000fe400080006ff */
[----:B------:R-:W-:Y:S02]  /*0c30*/  USHF.L.U32 UR8, UR8, 0x1, URZ ;  /* 0x0000000108087899 */ /* 0x000fe400080006ff */
[----:B--2---:R-:W-:Y:S02]  /*0c40*/  ULEA UR6, UR6, UR5, 0x18 ;  /* 0x0000000506067291 */ /* 0x004fe4000f8ec0ff */
[----:B------:R-:W-:-:S04]  /*0c50*/  UIADD3 UR4, UPT, UPT, -UR4, 0x100000, URZ ;  /* 0x0010000004047890 */ /* 0x000fc8000fffe1ff */
[----:B------:R-:W-:Y:S02]  /*0c60*/  USHF.L.U32 UR5, UR4, 0xb, URZ ;  /* 0x0000000b04057899 */ /* 0x000fe400080006ff */
[----:B------:R-:W-:Y:S01]  /*0c70*/  USHF.L.U32 UR4, UR4, 0x1, URZ ;  /* 0x0000000104047899 */ /* 0x000fe200080006ff */
[----:B------:R-:W2:Y:S03]  /*0c80*/  FENCE.VIEW.ASYNC.S ;  /* 0x00000000000073c6 */ /* 0x000ea60000000000 */
[----:B--2---:R4:W2:Y:S08]  /*0c90*/  SYNCS.EXCH.64 URZ, [UR6+0x190], UR8 ;  /* 0x0001900806ff75b2 */ /* 0x0048b00008000100 */
[----:B------:R4:W3:Y:S01]  /*0ca0*/  SYNCS.EXCH.64 URZ, [UR6+0x1a0], UR4 ;  /* 0x0001a00406ff75b2 */ /* 0x0008e20008000100 */
[----:B------:R4:W1:Y:S01]  /*0cb0*/  SYNCS.EXCH.64 URZ, [UR6+0x198], UR8 ;  /* 0x0001980806ff75b2 */ /* 0x0008620008000100 */
[----:B------:R4:W1:Y:S02]  /*0cc0*/  SYNCS.EXCH.64 URZ, [UR6+0x1a8], UR4 ;  /* 0x0001a80406ff75b2 */ /* 0x0008640008000100 */
[----:B----4-:R-:W-:Y:S01]  /*0cd0*/  NOP ;  /* 0x0000000000007918 */ /* 0x010fe20000000000 */
.L_x_13:
[----:B------:R-:W4:Y:S01]  /*0ce0*/  SHFL.IDX PT, R2, R75, RZ, 0x1f ;  /* 0x00001fff4b027589 */ /* 0x000f2200000e0000 */
[----:B------:R-:W-:Y:S01]  /*0cf0*/  NOP ;  /* 0x0000000000007918 */ /* 0x000fe20000000000 */
[----:B----4-:R-:W-:-:S13]  /*0d00*/  ISETP.NE.AND P0, PT, R2, 0x5, PT ;  /* 0x000000050200780c */ /* 0x010fda0003f05270 */
[----:B------:R-:W-:Y:S05]  /*0d10*/  @P0 BRA `(.L_x_14) ;  /* 0x0000000000580947 */ /* 0x000fea0003800000 */
[----:B--23--:R-:W2:Y:S01]  /*0d20*/  S2UR UR4, SR_CgaCtaId ;  /* 0x00000000000479c3 */ /* 0x00cea20000008800 */
        /* <DEDUP_REMOVED lines=10> */
[----:B--2---:R-:W-:Y:S01]  /*0dd0*/  ULEA UR4, UR4, UR5, 0x18 ;  /* 0x0000000504047291 */ /* 0x004fe2000f8ec0ff */
[----:B------:R-:W2:Y:S11]  /*0de0*/  FENCE.VIEW.ASYNC.S ;  /* 0x00000000000073c6 */ /* 0x000eb60000000000 */
[----:B--2---:R4:W2:Y:S01]  /*0df0*/  SYNCS.EXCH.64 URZ, [UR4+0x1b0], UR8 ;  /* 0x0001b00804ff75b2 */ /* 0x0048a20008000100 */
[----:B------:R4:W3:Y:S01]  /*0e00*/  SYNCS.EXCH.64 URZ, [UR4+0x1d0], UR6 ;  /* 0x0001d00604ff75b2 */ /* 0x0008e20008000100 */
[----:B------:R4:W1:Y:S01]  /*0e10*/  SYNCS.EXCH.64 URZ, [UR4+0x1b8], UR8 ;  /* 0x0001b80804ff75b2 */ /* 0x0008620008000100 */
[----:B------:R4:W1:Y:S01]  /*0e20*/  SYNCS.EXCH.64 URZ, [UR4+0x1d8], UR6 ;  /* 0x0001d80604ff75b2 */ /* 0x0008620008000100 */
[----:B------:R4:W1:Y:S01]  /*0e30*/  SYNCS.EXCH.64 URZ, [UR4+0x1c0], UR8 ;  /* 0x0001c00804ff75b2 */ /* 0x0008620008000100 */
[----:B------:R4:W1:Y:S01]  /*0e40*/  SYNCS.EXCH.64 URZ, [UR4+0x1e0], UR6 ;  /* 0x0001e00604ff75b2 */ /* 0x0008620008000100 */
[----:B------:R4:W1:Y:S01]  /*0e50*/  SYNCS.EXCH.64 URZ, [UR4+0x1c8], UR8 ;  /* 0x0001c80804ff75b2 */ /* 0x0008620008000100 */
[----:B------:R4:W1:Y:S02]  /*0e60*/  SYNCS.EXCH.64 URZ, [UR4+0x1e8], UR6 ;  /* 0x0001e80604ff75b2 */ /* 0x0008640008000100 */
[----:B----4-:R-:W-:Y:S01]  /*0e70*/  NOP ;  /* 0x0000000000007918 */ /* 0x010fe20000000000 */
.L_x_14:
[----:B------:R-:W4:Y:S01]  /*0e80*/  SHFL.IDX PT, R2, R75, RZ, 0x1f ;  /* 0x00001fff4b027589 */ /* 0x000f2200000e0000 */
[----:B------:R-:W1:Y:S01]  /*0e90*/  S2UR UR45, SR_CgaCtaId ;  /* 0x00000000002d79c3 */ /* 0x000e620000008800 */
[----:B------:R-:W-:Y:S01]  /*0ea0*/  NOP ;  /* 0x0000000000007918 */ /* 0x000fe20000000000 */
[----:B----4-:R-:W-:-:S13]  /*0eb0*/  ISETP.NE.AND P0, PT, R2, 0x3, PT ;  /* 0x000000030200780c */ /* 0x010fda0003f05270 */
[----:B-1----:R-:W-:Y:S05]  /*0ec0*/  @P0 BRA `(.L_x_15) ;  /* 0x0000000000340947 */ /* 0x002fea0003800000 */
[----:B--23--:R-:W-:Y:S01]  /*0ed0*/  UMOV UR4, 0x400 ;  /* 0x0000040000047882 */ /* 0x00cfe20000000000 */
[----:B------:R-:W-:Y:S01]  /*0ee0*/  UMOV UR6, 0x20 ;  /* 0x0000002000067882 */ /* 0x000fe20000000000 */
[----:B------:R-:W-:Y:S02]  /*0ef0*/  ULEA UR4, UR45, UR4, 0x18 ;  /* 0x000000042d047291 */ /* 0x000fe4000f8ec0ff */
[----:B------:R-:W-:-:S04]  /*0f00*/  UIADD3 UR6, UPT, UPT, -UR6, 0x100000, URZ ;  /* 0x0010000006067890 */ /* 0x000fc8000fffe1ff */
[----:B------:R-:W-:Y:S02]  /*0f10*/  USHF.L.U32 UR7, UR6, 0xb, URZ ;  /* 0x0000000b06077899 */ /* 0x000fe400080006ff */
[----:B------:R-:W-:Y:S01]  /*0f20*/  USHF.L.U32 UR6, UR6, 0x1, URZ ;  /* 0x0000000106067899 */ /* 0x000fe200080006ff */
[----:B------:R-:W-:Y:S01]  /*0f30*/  ELECT P0, URZ, PT ;  /* 0x0000000000ff782f */ /* 0x000fe20003800000 */
[----:B------:R-:W1:Y:S10]  /*0f40*/  FENCE.VIEW.ASYNC.S ;  /* 0x00000000000073c6 */ /* 0x000e740000000000 */
[----:B-1----:R1:W4:Y:S01]  /*0f50*/  SYNCS.EXCH.64 URZ, [UR4+0x1f0], UR6 ;  /* 0x0001f00604ff75b2 */ /* 0x0023220008000100 */
[----:B------:R1:W2:Y:S01]  /*0f60*/  SYNCS.EXCH.64 URZ, [UR4+0x200], UR6 ;  /* 0x0002000604ff75b2 */ /* 0x0002a20008000100 */
[----:B------:R1:W3:Y:S01]  /*0f70*/  SYNCS.EXCH.64 URZ, [UR4+0x1f8], UR6 ;  /* 0x0001f80604ff75b2 */ /* 0x0002e20008000100 */
[----:B------:R1:W1:Y:S01]  /*0f80*/  SYNCS.EXCH.64 URZ, [UR4+0x208], UR6 ;  /* 0x0002080604ff75b2 */ /* 0x0002620008000100 */
[----:B------:R-:W-:Y:S01]  /*0f90*/  NOP ;  /* 0x0000000000007918 */ /* 0x000fe20000000000 */
.L_x_15:
[----:B-123--:R-:W1:Y:S01]  /*0fa0*/  LDCU UR4, c[0x0][0x36c] ;  /* 0x00006d80ff0477ac */ /* 0x00ee620008000800 */
[----:B------:R-:W-:Y:S01]  /*0fb0*/  ISETP.NE.OR P3, PT, R0, 0x2, !P3 ;  /* 0x000000020000780c */ /* 0x000fe20005f65670 */
[----:B------:R-:W-:Y:S01]  /*0fc0*/  NOP ;  /* 0x0000000000007918 */ /* 0x000fe20000000000 */
[----:B------:R-:W-:Y:S01]  /*0fd0*/  LOP3.LUT R0, R85, 0x1f, RZ, 0xc0, !PT ;  /* 0x0000001f55007812 */ /* 0x000fe200078ec0ff */
[----:B------:R-:W-:Y:S02]  /*0fe0*/  UISETP.NE.AND UP4, UPT, UR17, URZ, UPT ;  /* 0x000000ff1100728c */ /* 0x000fe4000bf85270 */
[----:B-1----:R-:W-:-:S09]  /*0ff0*/  UISETP.EQ.U32.AND UP5, UPT, UR4, 0x1, UPT ;  /* 0x000000010400788c */ /* 0x002fd2000bfa2070 */
[----:B------:R-:W-:Y:S05]  /*1000*/  BRA.U !UP5, `(.L_x_16) ;  /* 0x000000010d087547 */ /* 0x000fea000b800000 */
[----:B----4-:R-:W-:Y:S01]  /*1010*/  UCGABAR_ARV ;  /* 0x00000000000079c7 */ /* 0x010fe20008000000 */
[----:B------:R-:W-:Y:S05]  /*1020*/  BRA `(.L_x_17) ;  /* 0x0000000000047947 */ /* 0x000fea0003800000 */
.L_x_16:
[----:B----4-:R-:W-:Y:S01]  /*1030*/  NOP ;  /* 0x0000000000007918 */ /* 0x010fe20000000000 */
.L_x_17:
[----:B------:R-:W1:Y:S01]  /*1040*/  S2UR UR16, SR_CTAID.X ;  /* 0x00000000001079c3 */ /* 0x000e620000002500 */
[----:B------:R-:W-:-:S05]  /*1050*/  CS2R.32 R77, SR_CgaSize ;  /* 0x00000000004d7805 */ /* 0x000fca0000008a00 */
[----:B------:R-:W-:-:S05]  /*1060*/  IMAD R77, R77, -0xa0, RZ ;  /* 0xffffff604d4d7824 */ /* 0x000fca00078e02ff */
[----:B------:R-:W-:-:S14]  /*1070*/  R2UR UR5, R77 ;  /* 0x000000004d0572ca */ /* 0x000fdc00000e0000 */
[----:B------:R-:W2:Y:S01]  /*1080*/  LDCU UR5, c[0x0][UR5+0x2b0] ;  /* 0x00005600050577ac */ /* 0x000ea20008000800 */
[----:B------:R-:W-:-:S05]  /*1090*/  CS2R.32 R77, SR_CgaSize ;  /* 0x00000000004d7805 */ /* 0x000fca0000008a00 */
[----:B------:R-:W-:-:S05]  /*10a0*/  IMAD R77, R77, -0xa0, RZ ;  /* 0xffffff604d4d7824 */ /* 0x000fca00078e02ff */
[----:B------:R-:W-:-:S14]  /*10b0*/  R2UR UR4, R77 ;  /* 0x000000004d0472ca */ /* 0x000fdc00000e0000 */
[----:B------:R-:W3:Y:S01]  /*10c0*/  LDCU UR4, c[0x0][UR4+0x2b4] ;  /* 0x00005680040477ac */ /* 0x000ee20008000800 */
[----:B------:R-:W4:Y:S01]  /*10d0*/  S2UR UR20, SR_CTAID.Y ;  /* 0x00000000001479c3 */ /* 0x000f220000002600 */
[----:B------:R-:W-:-:S05]  /*10e0*/  CS2R.32 R77, SR_CgaSize ;  /* 0x00000000004d7805 */ /* 0x000fca0000008a00 */
[----:B------:R-:W-:-:S05]  /*10f0*/  IMAD R77, R77, -0xa0, RZ ;  /* 0xffffff604d4d7824 */ /* 0x000fca00078e02ff */
[----:B------:R-:W-:-:S14]  /*1100*/  R2UR UR7, R77 ;  /* 0x000000004d0772ca */ /* 0x000fdc00000e0000 */
[----:B------:R-:W3:Y:S01]  /*1110*/  LDCU UR7, c[0x0][UR7+0x2a0] ;  /* 0x00005400070777ac */ /* 0x000ee20008000800 */
[----:B------:R-:W-:-:S05]  /*1120*/  CS2R.32 R77, SR_CgaSize ;  /* 0x00000000004d7805 */ /* 0x000fca0000008a00 */
[----:B------:R-:W-:-:S05]  /*1130*/  IMAD R77, R77, -0xa0, RZ ;  /* 0xffffff604d4d7824 */ /* 0x000fca00078e02ff */
[----:B------:R-:W-:-:S14]  /*1140*/  R2UR UR8, R77 ;  /* 0x000000004d0872ca */ /* 0x000fdc00000e0000 */
[----:B------:R-:W3:Y:S01]  /*1150*/  LDCU UR8, c[0x0][UR8+0x2a4] ;  /* 0x00005480080877ac */ /* 0x000ee20008000800 */
[----:B------:R-:W-:Y:S02]  /*1160*/  ULOP3.LUT UR47, UR45, 0x3, URZ, 0xc0, !UPT ;  /* 0x000000032d2f7892 */ /* 0x000fe4000f8ec0ff */
[----:B------:R-:W-:Y:S02]  /*1170*/  USHF.R.U32.HI UR32, URZ, 0x2, UR45 ;  /* 0x00000002ff207899 */ /* 0x000fe4000801162d */
[----:B------:R-:W-:Y:S02]  /*1180*/  UISETP.GT.U32.AND UP1, UPT, UR47, 0xffff, UPT ;  /* 0x0000ffff2f00788c */ /* 0x000fe4000bf24070 */
[----:B------:R-:W-:Y:S01]  /*1190*/  USHF.L.U32 UR28, UR45, 0x8, URZ ;  /* 0x000000082d1c7899 */ /* 0x000fe200080006ff */
[----:B-1----:R-:W-:Y:S01]  /*11a0*/  I2FP.F32.U32 R3, UR16 ;  /* 0x0000001000037c45 */ /* 0x002fe20008201000 */
[----:B------:R-:W1:Y:S04]  /*11b0*/  LDCU UR21, c[0x0][0xb24] ;  /* 0x00016480ff1577ac */ /* 0x000e680008000800 */
[----:B--2---:R-:W-:Y:S01]  /*11c0*/  FMUL R3, R3, UR5 ;  /* 0x0000000503037c20 */ /* 0x004fe20008400000 */
[----:B------:R-:W2:Y:S01]  /*11d0*/  LDCU UR42, c[0x0][0xb24] ;  /* 0x00016480ff2a77ac */ /* 0x000ea20008000800 */
[----:B----4-:R-:W-:Y:S01]  /*11e0*/  I2FP.F32.U32 R2, UR20 ;  /* 0x0000001400027c45 */ /* 0x010fe20008201000 */
[----:B------:R-:W4:Y:S03]  /*11f0*/  LDCU UR31, c[0x0][0xb30] ;  /* 0x00016600ff1f77ac */ /* 0x000f260008000800 */
[----:B------:R-:W1:Y:S01]  /*1200*/  F2I.U32.TRUNC.NTZ R3, R3 ;  /* 0x0000000300037305 */ /* 0x000e62000020f000 */
[----:B---3--:R-:W-:Y:S01]  /*1210*/  FMUL R2, R2, UR4 ;  /* 0x0000000402027c20 */ /* 0x008fe20008400000 */
[----:B------:R-:W-:-:S02]  /*1220*/  ULOP3.LUT UR4, UR45, 0x4, URZ, 0xc0, !UPT ;  /* 0x000000042d047892 */ /* 0x000fc4000f8ec0ff */
[----:B------:R-:W-:Y:S02]  /*1230*/  USHF.L.U32 UR29, UR45, 0xb, URZ ;  /* 0x0000000b2d1d7899 */ /* 0x000fe400080006ff */
[----:B------:R-:W-:Y:S02]  /*1240*/  UISETP.GT.U32.AND UP0, UPT, UR4, 0xffff, UPT ;  /* 0x0000ffff0400788c */ /* 0x000fe4000bf04070 */
[----:B------:R-:W3:Y:S01]  /*1250*/  F2I.U32.TRUNC.NTZ R2, R2 ;  /* 0x0000000200027305 */ /* 0x000ee2000020f000 */
[----:B------:R-:W-:Y:S01]  /*1260*/  UMOV UR34, 0x11 ;  /* 0x0000001100227882 */ /* 0x000fe20000000000 */
[----:B------:R-:W-:Y:S02]  /*1270*/  USEL UR27, UR47, 0xffff, !UP1 ;  /* 0x0000ffff2f1b7887 */ /* 0x000fe4000c800000 */
[----:B------:R-:W-:Y:S01]  /*1280*/  USEL UR26, UR4, 0xffff, !UP0 ;  /* 0x0000ffff041a7887 */ /* 0x000fe2000c000000 */
[----:B-1----:R-:W-:Y:S02]  /*1290*/  R2UR UR5, R3 ;  /* 0x00000000030572ca */ /* 0x002fe400000e0000 */
[----:B---3--:R-:W-:-:S02]  /*12a0*/  R2UR UR6, R2 ;  /* 0x00000000020672ca */ /* 0x008fc400000e0000 */
[----:B------:R-:W-:-:S09]  /*12b0*/  PRMT R2, RZ, 0x7610, R2 ;  /* 0x00007610ff027816 */ /* 0x000fd20000000002 */
[----:B------:R-:W-:-:S04]  /*12c0*/  UIADD3 UR5, UPT, UPT, -UR5, URZ, URZ ;  /* 0x000000ff05057290 */ /* 0x000fc8000fffe1ff */
[----:B------:R-:W-:Y:S02]  /*12d0*/  UIMAD UR5, UR7, UR5, UR16 ;  /* 0x00000005070572a4 */ /* 0x000fe4000f8e0210 */
[----:B------:R-:W-:-:S04]  /*12e0*/  UIADD3 UR4, UPT, UPT, -UR6, URZ, URZ ;  /* 0x000000ff06047290 */ /* 0x000fc8000fffe1ff */
[----:B------:R-:W-:Y:S01]  /*12f0*/  IMAD.U32 R77, RZ, RZ, UR5 ;  /* 0x00000005ff4d7e24 */ /* 0x000fe2000f8e00ff */
[----:B------:R-:W-:-:S06]  /*1300*/  UIMAD UR4, UR8, UR4, UR20 ;  /* 0x00000004080472a4 */ /* 0x000fcc000f8e0214 */
[----:B------:R-:W-:Y:S01]  /*1310*/  IMAD.U32 R76, RZ, RZ, UR4 ;  /* 0x00000004ff4c7e24 */ /* 0x000fe2000f8e00ff */
[----:B--2-4-:R-:W-:Y:S06]  /*1320*/  BRA.U UP4, `(.L_x_18) ;  /* 0x0000000104747547 */ /* 0x014fec000b800000 */
[----:B------:R-:W-:Y:S02]  /*1330*/  R2UR UR4, R76 ;  /* 0x000000004c0472ca */ /* 0x000fe400000e0000 */
[----:B------:R-:W-:-:S11]  /*1340*/  R2UR UR8, R77 ;  /* 0x000000004d0872ca */ /* 0x000fd600000e0000 */
[----:B------:R-:W-:Y:S02]  /*1350*/  UISETP.NE.AND UP0, UPT, UR4, URZ, UPT ;  /* 0x000000ff0400728c */ /* 0x000fe4000bf05270 */
[----:B------:R-:W-:Y:S02]  /*1360*/  UISETP.NE.AND UP1, UPT, UR4, 0x1, UPT ;  /* 0x000000010400788c */ /* 0x000fe4000bf25270 */
[----:B------:R-:W-:Y:S02]  /*1370*/  UISETP.NE.AND UP2, UPT, UR8, URZ, UP0 ;  /* 0x000000ff0800728c */ /* 0x000fe40008745270 */
[----:B------:R-:W-:Y:S02]  /*1380*/  USEL UR4, URZ, 0x10, UP1 ;  /* 0x00000010ff047887 */ /* 0x000fe40008800000 */
[----:B------:R-:W-:Y:S02]  /*1390*/  USEL UR11, URZ, 0x1, UP2 ;  /* 0x00000001ff0b7887 */ /* 0x000fe40009000000 */
[----:B------:R-:W-:-:S02]  /*13a0*/  UISETP.NE.AND UP2, UPT, UR8, URZ, UPT ;  /* 0x000000ff0800728c */ /* 0x000fc4000bf45270 */
[----:B------:R-:W-:Y:S02]  /*13b0*/  USEL UR5, URZ, 0x2, UP0 ;  /* 0x00000002ff057887 */ /* 0x000fe40008000000 */
[----:B------:R-:W-:Y:S02]  /*13c0*/  USEL UR9, UR4, 0x10, UP2 ;  /* 0x0000001004097887 */ /* 0x000fe40009000000 */
[----:B------:R-:W-:Y:S02]  /*13d0*/  UISETP.NE.AND UP2, UPT, UR8, 0x1, UPT ;  /* 0x000000010800788c */ /* 0x000fe4000bf45270 */
[----:B------:R-:W-:Y:S02]  /*13e0*/  USEL UR4, URZ, 0x20, UP1 ;  /* 0x00000020ff047887 */ /* 0x000fe40008800000 */
[----:B------:R-:W-:Y:S02]  /*13f0*/  USEL UR7, UR5, 0x2, UP2 ;  /* 0x0000000205077887 */ /* 0x000fe40009000000 */
[----:B------:R-:W-:-:S02]  /*1400*/  USEL UR10, UR4, 0x20, UP2 ;  /* 0x00000020040a7887 */ /* 0x000fc40009000000 */
[----:B------:R-:W-:Y:S02]  /*1410*/  UISETP.NE.AND UP2, UPT, UR8, 0x2, UPT ;  /* 0x000000020800788c */ /* 0x000fe4000bf45270 */
[----:B------:R-:W-:Y:S02]  /*1420*/  USEL UR6, URZ, 0x4, UP0 ;  /* 0x00000004ff067887 */ /* 0x000fe40008000000 */
[----:B------:R-:W-:Y:S02]  /*1430*/  USEL UR4, URZ, 0x8, UP0 ;  /* 0x00000008ff047887 */ /* 0x000fe40008000000 */
[----:B------:R-:W-:Y:S02]  /*1440*/  UISETP.NE.AND UP0, UPT, UR8, 0x3, UPT ;  /* 0x000000030800788c */ /* 0x000fe4000bf05270 */
[----:B------:R-:W-:Y:S02]  /*1450*/  USEL UR5, URZ, 0x40, UP1 ;  /* 0x00000040ff057887 */ /* 0x000fe40008800000 */
[----:B------:R-:W-:-:S02]  /*1460*/  USEL UR8, UR6, 0x4, UP2 ;  /* 0x0000000406087887 */ /* 0x000fc40009000000 */
[----:B------:R-:W-:Y:S02]  /*1470*/  UIADD3 UR6, UPT, UPT, UR7, UR9, UR11 ;  /* 0x0000000907067290 */ /* 0x000fe4000fffe00b */
[----:B------:R-:W-:Y:S02]  /*1480*/  USEL UR7, UR5, 0x40, UP2 ;  /* 0x0000004005077887 */ /* 0x000fe40009000000 */
[----:B------:R-:W-:Y:S02]  /*1490*/  USEL UR12, URZ, 0x80, UP1 ;  /* 0x00000080ff0c7887 */ /* 0x000fe40008800000 */
[----:B------:R-:W-:Y:S02]  /*14a0*/  USEL UR4, UR4, 0x8, UP0 ;  /* 0x0000000804047887 */ /* 0x000fe40008000000 */
[----:B------:R-:W-:Y:S02]  /*14b0*/  UIADD3 UR5, UPT, UPT, UR8, UR10, UR6 ;  /* 0x0000000a08057290 */ /* 0x000fe4000fffe006 */
[----:B------:R-:W-:-:S02]  /*14c0*/  USEL UR6, UR12, 0x80, UP0 ;  /* 0x000000800c067887 */ /* 0x000fc40008000000 */
[----:B------:R-:W-:-:S04]  /*14d0*/  UIADD3 UR4, UPT, UPT, UR4, UR7, UR5 ;  /* 0x0000000704047290 */ /* 0x000fc8000fffe005 */
[----:B------:R-:W-:-:S06]  /*14e0*/  UIADD3 UR4, UPT, UPT, UR4, UR6, URZ ;  /* 0x0000000604047290 */ /* 0x000fcc000fffe0ff */
[----:B------:R-:W-:-:S07]  /*14f0*/  IMAD.U32 R2, RZ, RZ, UR4 ;  /* 0x00000004ff027e24 */ /* 0x000fce000f8e00ff */
.L_x_18:
[----:B------:R-:W1:Y:S01]  /*1500*/  S2UR UR36, SR_CTAID.Z ;  /* 0x00000000002479c3 */ /* 0x000e620000002700 */
[----:B------:R-:W-:Y:S01]  /*1510*/  UISETP.GE.AND UP0, UPT, UR21, 0x1, UPT ;  /* 0x000000011500788c */ /* 0x000fe2000bf06270 */
[----:B------:R-:W-:-:S08]  /*1520*/  UMOV UR33, 0xf ;  /* 0x0000000f00217882 */ /* 0x000fd00000000000 */
[----:B------:R-:W-:Y:S05]  /*1530*/  BRA.U !UP0, `(.L_x_19) ;  /* 0x0000000108d47547 */ /* 0x000fea000b800000 */
[----:B------:R-:W2:Y:S01]  /*1540*/  LDCU.128 UR12, c[0x0][0xb10] ;  /* 0x00016200ff0c77ac */ /* 0x000ea20008000c00 */
[----:B------:R-:W3:Y:S01]  /*1550*/  LDCU UR6, c[0x0][0x370] ;  /* 0x00006e00ff0677ac */ /* 0x000ee20008000800 */
[----:B------:R-:W4:Y:S01]  /*1560*/  LDCU UR5, c[0x0][0x374] ;  /* 0x00006e80ff0577ac */ /* 0x000f220008000800 */
[----:B------:R-:W1:Y:S01]  /*1570*/  LDCU UR30, c[0x0][0xb0c] ;  /* 0x00016180ff1e77ac */ /* 0x000e620008000800 */
[----:B------:R-:W1:Y:S01]  /*1580*/  LDCU UR4, c[0x0][0xb20] ;  /* 0x00016400ff0477ac */ /* 0x000e620008000800 */
[----:B------:R-:W1:Y:S01]  /*1590*/  LDCU.64 UR8, c[0x0][0xb28] ;  /* 0x00016500ff0877ac */ /* 0x000e620008000a00 */
[----:B--2---:R-:W-:Y:S02]  /*15a0*/  UISETP.NE.AND UP0, UPT, UR14, 0x1, UPT ;  /* 0x000000010e00788c */ /* 0x004fe4000bf05270 */
[----:B----4-:R-:W-:Y:S02]  /*15b0*/  UIMAD.WIDE.U32 UR10, UR5, UR15, URZ ;  /* 0x0000000f050a72a5 */ /* 0x010fe4000f8e00ff */
[----:B---3--:R-:W-:-:S02]  /*15c0*/  UIMAD.WIDE.U32 UR22, UR6, UR12, URZ ;  /* 0x0000000c061672a5 */ /* 0x008fc4000f8e00ff */
[----:B-1----:R-:W-:Y:S02]  /*15d0*/  UISETP.NE.AND UP1, UPT, UR30, 0x1, UPT ;  /* 0x000000011e00788c */ /* 0x002fe4000bf25270 */
[----:B------:R-:W-:Y:S01]  /*15e0*/  UISETP.NE.AND UP2, UPT, UR21, 0x1, UPT ;  /* 0x000000011500788c */ /* 0x000fe2000bf45270 */
[----:B------:R-:W-:Y:S02]  /*15f0*/  UMOV UR10, UR11 ;  /* 0x0000000b000a7c82 */ /* 0x000fe40008000000 */
[----:B------:R-:W-:Y:S01]  /*1600*/  UMOV UR22, UR23 ;  /* 0x0000001700167c82 */ /* 0x000fe20008000000 */
[----:B------:R-:W-:Y:S02]  /*1610*/  @UP0 USHF.R.U32.HI UR5, URZ, UR4, UR10 ;  /* 0x00000004ff050299 */ /* 0x000fe4000801160a */
[----:B------:R-:W-:Y:S02]  /*1620*/  UIMAD.WIDE.U32 UR24, UR20, UR15, URZ ;  /* 0x0000000f141872a5 */ /* 0x000fe4000f8e00ff */
[----:B------:R-:W-:-:S02]  /*1630*/  UIMAD.WIDE.U32 UR10, UR5, UR8, URZ ;  /* 0x00000008050a72a5 */ /* 0x000fc4000f8e00ff */
[----:B------:R-:W-:Y:S02]  /*1640*/  @UP1 USHF.R.U32.HI UR6, URZ, UR13, UR22 ;  /* 0x0000000dff061299 */ /* 0x000fe40008011616 */
[----:B------:R-:W-:Y:S02]  /*1650*/  UIMAD.WIDE.U32 UR18, UR16, UR12, URZ ;  /* 0x0000000c101272a5 */ /* 0x000fe4000f8e00ff */
[----:B------:R-:W-:Y:S01]  /*1660*/  UIMAD.WIDE.U32 UR22, UR6, UR8, URZ ;  /* 0x00000008061672a5 */ /* 0x000fe2000f8e00ff */
[----:B------:R-:W-:Y:S01]  /*1670*/  UMOV UR24, UR25 ;  /* 0x0000001900187c82 */ /* 0x000fe20008000000 */
[----:B------:R-:W-:Y:S01]  /*1680*/  UMOV UR10, UR11 ;  /* 0x0000000b000a7c82 */ /* 0x000fe20008000000 */
[----:B------:R-:W-:Y:S02]  /*1690*/  USHF.R.U32.HI UR24, URZ, UR4, UR24 ;  /* 0x00000004ff187299 */ /* 0x000fe40008011618 */
[----:B------:R-:W-:Y:S02]  /*16a0*/  @UP2 USHF.R.U32.HI UR5, URZ, UR9, UR10 ;  /* 0x00000009ff052299 */ /* 0x000fe4000801160a */
[----:B------:R-:W-:Y:S01]  /*16b0*/  UMOV UR7, UR23 ;  /* 0x0000001700077c82 */ /* 0x000fe20008000000 */
[----:B------:R-:W-:Y:S01]  /*16c0*/  UMOV UR18, UR19 ;  /* 0x0000001300127c82 */ /* 0x000fe20008000000 */
[----:B------:R-:W-:-:S02]  /*16d0*/  @UP2 USHF.R.U32.HI UR6, URZ, UR9, UR7 ;  /* 0x00000009ff062299 */ /* 0x000fc40008011607 */
[----:B------:R-:W-:Y:S02]  /*16e0*/  USHF.R.U32.HI UR13, URZ, UR13, UR18 ;  /* 0x0000000dff0d7299 */ /* 0x000fe40008011612 */
[----:B------:R-:W-:Y:S02]  /*16f0*/  USEL UR4, UR20, UR24, !UP0 ;  /* 0x0000001814047287 */ /* 0x000fe4000c000000 */
[----:B------:R-:W-:Y:S02]  /*1700*/  UIMAD UR7, UR5, UR21, URZ ;  /* 0x00000015050772a4 */ /* 0x000fe4000f8e02ff */
[----:B------:R-:W-:Y:S02]  /*1710*/  USEL UR5, UR16, UR13, !UP1 ;  /* 0x0000000d10057287 */ /* 0x000fe4000c800000 */
[----:B------:R-:W-:Y:S02]  /*1720*/  UIMAD UR12, UR6, UR21, URZ ;  /* 0x00000015060c72a4 */ /* 0x000fe4000f8e02ff */
[----:B------:R-:W-:-:S02]  /*1730*/  UISETP.GE.AND UP0, UPT, UR4, UR7, UPT ;  /* 0x000000070400728c */ /* 0x000fc4000bf06270 */
[----:B------:R-:W-:Y:S02]  /*1740*/  UIMAD.WIDE.U32 UR10, UR4, UR8, URZ ;  /* 0x00000008040a72a5 */ /* 0x000fe4000f8e00ff */
[----:B------:R-:W-:Y:S02]  /*1750*/  UISETP.GE.OR UP0, UPT, UR5, UR12, UP0 ;  /* 0x0000000c0500728c */ /* 0x000fe40008706670 */
[----:B------:R-:W-:Y:S02]  /*1760*/  UIMAD.WIDE.U32 UR12, UR5, UR8, URZ ;  /* 0x00000008050c72a5 */ /* 0x000fe4000f8e00ff */
[----:B------:R-:W-:Y:S01]  /*1770*/  UIADD3 UR10, UPT, UPT, -UR4, URZ, URZ ;  /* 0x000000ff040a7290 */ /* 0x000fe2000fffe1ff */
[----:B------:R-:W-:Y:S01]  /*1780*/  UMOV UR8, UR11 ;  /* 0x0000000b00087c82 */ /* 0x000fe20008000000 */
[----:B------:R-:W-:Y:S02]  /*1790*/  UIADD3 UR11, UPT, UPT, -UR5, URZ, URZ ;  /* 0x000000ff050b7290 */ /* 0x000fe4000fffe1ff */
[----:B------:R-:W-:-:S03]  /*17a0*/  USHF.R.U32.HI UR8, URZ, UR9, UR8 ;  /* 0x00000009ff087299 */ /* 0x000fc60008011608 */
[----:B------:R-:W-:Y:S01]  /*17b0*/  @!UP0 UMOV UR7, UR13 ;  /* 0x0000000d00078c82 */ /* 0x000fe20008000000 */
[----:B------:R-:W-:Y:S02]  /*17c0*/  UIMAD UR20, UR14, UR10, UR20 ;  /* 0x0000000a0e1472a4 */ /* 0x000fe4000f8e0214 */
[----:B------:R-:W-:Y:S02]  /*17d0*/  USEL UR8, UR4, UR8, !UP2 ;  /* 0x0000000804087287 */ /* 0x000fe4000d000000 */
[----:B------:R-:W-:Y:S02]  /*17e0*/  @!UP0 USHF.R.U32.HI UR7, URZ, UR9, UR7 ;  /* 0x00000009ff078299 */ /* 0x000fe40008011607 */
[----:B------:R-:W-:Y:S02]  /*17f0*/  UIADD3 UR9, UPT, UPT, -UR8, URZ, URZ ;  /* 0x000000ff08097290 */ /* 0x000fe4000fffe1ff */
[----:B------:R-:W-:Y:S02]  /*1800*/  @!UP0 USEL UR7, UR5, UR7, !UP2 ;  /* 0x0000000705078287 */ /* 0x000fe4000d000000 */
[----:B------:R-:W-:-:S02]  /*1810*/  UIMAD UR9, UR21, UR9, UR4 ;  /* 0x00000009150972a4 */ /* 0x000fc4000f8e0204 */
[----:B------:R-:W-:Y:S02]  /*1820*/  @!UP0 UIADD3 UR8, UPT, UPT, UR8, -UR7, URZ ;  /* 0x8000000708088290 */ /* 0x000fe4000fffe0ff */
[----:B------:R-:W-:Y:S02]  /*1830*/  @!UP0 UIMAD UR6, UR9, UR6, UR7 ;  /* 0x00000006090682a4 */ /* 0x000fe4000f8e0207 */
[----:B------:R-:W-:Y:S02]  /*1840*/  @!UP0 UIMAD UR4, UR8, UR21, UR5 ;  /* 0x00000015080482a4 */ /* 0x000fe4000f8e0205 */
[----:B------:R-:W-:Y:S02]  /*1850*/  UIMAD UR16, UR30, UR11, UR16 ;  /* 0x0000000b1e1072a4 */ /* 0x000fe4000f8e0210 */
[----:B------:R-:W-:Y:S01]  /*1860*/  UIMAD UR20, UR4, UR14, UR20 ;  /* 0x0000000e041472a4 */ /* 0x000fe2000f8e0214 */
[----:B------:R-:W-:Y:S02]  /*1870*/  @!UP0 UMOV UR5, UR6 ;  /* 0x0000000600058c82 */ /* 0x000fe40008000000 */
[----:B------:R-:W-:-:S12]  /*1880*/  UIMAD UR16, UR5, UR30, UR16 ;  /* 0x0000001e051072a4 */ /* 0x000fd8000f8e0210 */
.L_x_19:
[----:B------:R-:W-:Y:S02]  /*1890*/  UISETP.NE.AND UP1, UPT, UR31, 0x1, UPT ;  /* 0x000000011f00788c */ /* 0x000fe4000bf25270 */
[----:B------:R-:W-:Y:S02]  /*18a0*/  ULOP3.LUT UR24, UR27, 0xffff, URZ, 0xc0, !UPT ;  /* 0x0000ffff1b187892 */ /* 0x000fe4000f8ec0ff */
[----:B------:R-:W-:Y:S02]  /*18b0*/  ULOP3.LUT UR21, UR26, 0xffff, URZ, 0xc0, !UPT ;  /* 0x0000ffff1a157892 */ /* 0x000fe4000f8ec0ff */
[----:B------:R-:W-:Y:S02]  /*18c0*/  UISETP.NE.AND UP0, UPT, UR17, 0x2, UPT ;  /* 0x000000021100788c */ /* 0x000fe4000bf05270 */
[----:B------:R-:W-:Y:S02]  /*18d0*/  ULOP3.LUT UR28, UR28, 0x400, URZ, 0xc0, !UPT ;  /* 0x000004001c1c7892 */ /* 0x000fe4000f8ec0ff */
[----:B------:R-:W-:-:S02]  /*18e0*/  ULOP3.LUT UR27, UR29, 0x1800, URZ, 0xc0, !UPT ;  /* 0x000018001d1b7892 */ /* 0x000fc4000f8ec0ff */
[----:B------:R-:W-:Y:S02]  /*18f0*/  USHF.L.U32 UR24, UR34, UR24, URZ ;  /* 0x0000001822187299 */ /* 0x000fe400080006ff */
[----:B------:R-:W-:Y:S01]  /*1900*/  USHF.L.U32 UR21, UR33, UR21, URZ ;  /* 0x0000001521157299 */ /* 0x000fe200080006ff */
[----:B------:R-:W-:Y:S11]  /*1910*/  BRA.U UP1, `(.L_x_20) ;  /* 0x0000000101447547 */ /* 0x000ff6000b800000 */
[----:B------:R-:W2:Y:S01]  /*1920*/  LDCU.128 UR8, c[0x0][0xb10] ;  /* 0x00016200ff0877ac */ /* 0x000ea20008000c00 */
[----:B------:R-:W3:Y:S01]  /*1930*/  LDCU UR12, c[0x0][0xb0c] ;  /* 0x00016180ff0c77ac */ /* 0x000ee20008000800 */
[----:B------:R-:W4:Y:S01]  /*1940*/  LDCU UR13, c[0x0][0xb20] ;  /* 0x00016400ff0d77ac */ /* 0x000f220008000800 */
[----:B--2---:R-:W-:Y:S02]  /*1950*/  UIMAD.WIDE.U32 UR6, UR16, UR8, URZ ;  /* 0x00000008100672a5 */ /* 0x004fe4000f8e00ff */
[----:B------:R-:W-:Y:S02]  /*1960*/  UIMAD.WIDE.U32 UR4, UR20, UR11, URZ ;  /* 0x0000000b140472a5 */ /* 0x000fe4000f8e00ff */
[----:B---3--:R-:W-:Y:S02]  /*1970*/  UISETP.NE.AND UP2, UPT, UR12, 0x1, UPT ;  /* 0x000000010c00788c */ /* 0x008fe4000bf45270 */
[----:B------:R-:W-:Y:S01]  /*1980*/  UISETP.NE.AND UP1, UPT, UR10, 0x1, UPT ;  /* 0x000000010a00788c */ /* 0x000fe2000bf25270 */
[----:B------:R-:W-:-:S02]  /*1990*/  UMOV UR6, UR7 ;  /* 0x0000000700067c82 */ /* 0x000fc40008000000 */
[----:B------:R-:W-:Y:S01]  /*19a0*/  UMOV UR4, UR5 ;  /* 0x0000000500047c82 */ /* 0x000fe20008000000 */
[----:B------:R-:W-:Y:S02]  /*19b0*/  USHF.R.U32.HI UR9, URZ, UR9, UR6 ;  /* 0x00000009ff097299 */ /* 0x000fe40008011606 */
[----:B----4-:R-:W-:Y:S02]  /*19c0*/  USHF.R.U32.HI UR4, URZ, UR13, UR4 ;  /* 0x0000000dff047299 */ /* 0x010fe40008011604 */
[----:B------:R-:W-:Y:S02]  /*19d0*/  USEL UR5, UR16, UR9, !UP2 ;  /* 0x0000000910057287 */ /* 0x000fe4000d000000 */
[----:B------:R-:W-:-:S04]  /*19e0*/  USEL UR4, UR20, UR4, !UP1 ;  /* 0x0000000414047287 */ /* 0x000fc8000c800000 */
[----:B------:R-:W-:Y:S02]  /*19f0*/  UIADD3 UR6, UPT, UPT, UR5, -UR4, URZ ;  /* 0x8000000405067290 */ /* 0x000fe4000fffe0ff */
[----:B------:R-:W-:Y:S02]  /*1a00*/  UIADD3 UR4, UPT, UPT, -UR5, UR4, URZ ;  /* 0x0000000405047290 */ /* 0x000fe4000fffe1ff */
[----:B------:R-:W-:Y:S02]  /*1a10*/  UIMAD UR20, UR6, UR10, UR20 ;  /* 0x0000000a061472a4 */ /* 0x000fe4000f8e0214 */
[----:B------:R-:W-:-:S12]  /*1a20*/  UIMAD UR16, UR4, UR12, UR16 ;  /* 0x0000000c041072a4 */ /* 0x000fd8000f8e0210 */
.L_x_20:
[----:B------:R-:W-:Y:S05]  /*1a30*/  BRA.U !UP5, `(.L_x_21) ;  /* 0x000000010d0c7547 */ /* 0x000fea000b800000 */
[----:B------:R-:W-:Y:S01]  /*1a40*/  UCGABAR_WAIT ;  /* 0x0000000000007dc7 */ /* 0x000fe20008000000 */
[----:B------:R-:W-:Y:S01]  /*1a50*/  CCTL.IVALL ;  /* 0x00000000ff00798f */ /* 0x000fe20002000000 */
[----:B------:R-:W-:Y:S05]  /*1a60*/  BRA `(.L_x_22) ;  /* 0x0000000000047947 */ /* 0x000fea0003800000 */
.L_x_21:
[----:B------:R-:W-:Y:S06]  /*1a70*/  BAR.SYNC.DEFER_BLOCKING 0x0 ;  /* 0x0000000000007b1d */ /* 0x000fec0000010000 */
.L_x_22:
[----:B------:R-:W-:Y:S05]  /*1a80*/  BRA.U UP0, `(.L_x_23) ;  /* 0x0000001d00147547 */ /* 0x000fea000b800000 */
[----:B------:R-:W2:Y:S01]  /*1a90*/  LDCU UR6, c[0x0][0x38c] ;  /* 0x00007180ff0677ac */ /* 0x000ea20008000800 */
[----:B------:R-:W-:Y:S01]  /*1aa0*/  PLOP3.LUT P1, PT, PT, PT, UP3, 0x80, 0x8 ;  /* 0x000000000008781c */ /* 0x000fe20003f2f038 */
[----:B------:R-:W-:Y:S01]  /*1ab0*/  IMAD.MOV.U32 R12, RZ, RZ, 0x1 ;  /* 0x00000001ff0c7424 */ /* 0x000fe200078e00ff */
[----:B------:R-:W-:Y:S01]  /*1ac0*/  ISETP.EQ.OR P2, PT, R0, RZ, P3 ;  /* 0x000000ff0000720c */ /* 0x000fe20001f42670 */
[----:B------:R-:W-:Y:S01]  /*1ad0*/  UISETP.NE.AND UP1, UPT, UR17, URZ, UPT ;  /* 0x000000ff1100728c */ /* 0x000fe2000bf25270 */
[----:B------:R-:W-:Y:S02]  /*1ae0*/  PLOP3.LUT P1, PT, P1, PT, PT, 0x8, 0x80 ;  /* 0x000000000080781c */ /* 0x000fe40000f2e170 */
[----:B------:R-:W-:Y:S01]  /*1af0*/  CS2R R10, SRZ ;  /* 0x00000000000a7805 */ /* 0x000fe2000001ff00 */
[----:B------:R-:W-:Y:S01]  /*1b00*/  IMAD.MOV.U32 R9, RZ, RZ, RZ ;  /* 0x000000ffff097224 */ /* 0x000fe200078e00ff */
[----:B------:R-:W3:Y:S01]  /*1b10*/  LDCU UR40, c[0x0][0x370] ;  /* 0x00006e00ff2877ac */ /* 0x000ee20008000800 */
[----:B------:R-:W-:Y:S01]  /*1b20*/  IMAD.MOV.U32 R8, RZ, RZ, 0x1 ;  /* 0x00000001ff087424 */ /* 0x000fe200078e00ff */
[----:B------:R-:W-:Y:S01]  /*1b30*/  USEL UR26, UR46, 0x2, UP1 ;  /* 0x000000022e1a7887 */ /* 0x000fe20008800000 */
[----:B------:R-:W4:Y:S01]  /*1b40*/  LDCU.64 UR30, c[0x0][0x348] ;  /* 0x00006900ff1e77ac */ /* 0x000f220008000a00 */
[----:B--2---:R-:W-:-:S02]  /*1b50*/  UIADD3 UR5, UPT, UPT, UR6, 0x1f, URZ ;  /* 0x0000001f06057890 */ /* 0x004fc4000fffe0ff */
[----:B------:R-:W-:Y:S02]  /*1b60*/  UIADD3 UR48, UPT, UPT, UR6, 0x3e, URZ ;  /* 0x0000003e06307890 */ /* 0x000fe4000fffe0ff */
[----:B------:R-:W-:Y:S01]  /*1b70*/  USHF.R.S32.HI UR4, URZ, 0x1f, UR5 ;  /* 0x0000001fff047899 */ /* 0x000fe20008011405 */
[----:B------:R-:W2:Y:S03]  /*1b80*/  LDCU UR39, c[0x0][0x374] ;  /* 0x00006e80ff2777ac */ /* 0x000ea60008000800 */
[----:B------:R-:W-:Y:S02]  /*1b90*/  ULEA.HI UR4, UR4, UR5, URZ, 0x5 ;  /* 0x0000000504047291 */ /* 0x000fe4000f8f28ff */
[----:B------:R-:W-:Y:S02]  /*1ba0*/  USHF.L.U32 UR5, UR32, 0x5, URZ ;  /* 0x0000000520057899 */ /* 0x000fe400080006ff */
[----:B------:R-:W-:-:S02]  /*1bb0*/  USHF.R.S32.HI UR43, URZ, 0x5, UR4 ;  /* 0x00000005ff2b7899 */ /* 0x000fc40008011404 */
[----:B------:R-:W-:Y:S02]  /*1bc0*/  UIADD3 UR4, UPT, UPT, UR6, -0x1, URZ ;  /* 0xffffffff06047890 */ /* 0x000fe4000fffe0ff */
[----:B------:R-:W-:Y:S02]  /*1bd0*/  UISETP.LT.U32.AND UP0, UPT, UR43, 0x14, UPT ;  /* 0x000000142b00788c */ /* 0x000fe4000bf01070 */
[----:B------:R-:W-:Y:S02]  /*1be0*/  UISETP.GE.U32.AND UP2, UPT, UR4, -0x3f, UPT ;  /* 0xffffffc10400788c */ /* 0x000fe4000bf46070 */
[----:B------:R-:W-:Y:S02]  /*1bf0*/  USEL UR41, UR43, 0x14, UP0 ;  /* 0x000000142b297887 */ /* 0x000fe40008000000 */
[----:B------:R-:W-:Y:S02]  /*1c00*/  ULOP3.LUT UR44, UR5, 0x20, URZ, 0xe2, !UPT ;  /* 0x00000020052c7892 */ /* 0x000fe4000f8ee2ff */
[----:B------:R-:W-:-:S02]  /*1c10*/  UIADD3 UR25, UPT, UPT, UR41, -0x1, URZ ;  /* 0xffffffff29197890 */ /* 0x000fc4000fffe0ff */
[----:B------:R-:W-:Y:S01]  /*1c20*/  UIADD3 UR46, UPT, UPT, UR43, -UR41, URZ ;  /* 0x800000292b2e7290 */ /* 0x000fe2000fffe0ff */
[----:B------:R-:W-:Y:S02]  /*1c30*/  UMOV UR5, URZ ;  /* 0x000000ff00057c82 */ /* 0x000fe40008000000 */
[----:B------:R-:W-:-:S04]  /*1c40*/  @UP2 UIADD3 UR25, UPT, UPT, UR41, URZ, URZ ;  /* 0x000000ff29192290 */ /* 0x000fc8000fffe0ff */
[----:B--234-:R-:W-:-:S12]  /*1c50*/  UIADD3 UR25, UPT, UPT, UR25, 0x1, URZ ;  /* 0x0000000119197890 */ /* 0x01cfd8000fffe0ff */
.L_x_43:
[----:B------:R-:W-:Y:S01]  /*1c60*/  UISETP.NE.AND UP0, UPT, UR45, URZ, UPT ;  /* 0x000000ff2d00728c */ /* 0x000fe2000bf05270 */
[----:B------:R-:W2:Y:S08]  /*1c70*/  S2UR UR45, SR_CgaCtaId ;  /* 0x00000000002d79c3 */ /* 0x000eb00000008800 */
[----:B------:R-:W-:Y:S05]  /*1c80*/  BRA.U UP0, `(.L_x_24) ;  /* 0x0000000100347547 */ /* 0x000fea000b800000 */
[----:B------:R-:W3:Y:S01]  /*1c90*/  S2R R0, SR_CgaCtaId ;  /* 0x0000000000007919 */ /* 0x000ee20000008800 */
[----:B------:R-:W-:-:S04]  /*1ca0*/  MOV R2, 0x400 ;  /* 0x0000040000027802 */ /* 0x000fc80000000f00 */
[----:B---3--:R-:W-:Y:S02]  /*1cb0*/  LEA R0, R0, R2, 0x18 ;  /* 0x0000000200007211 */ /* 0x008fe400078ec0ff */
[----:B------:R-:W-:-:S03]  /*1cc0*/  SHF.L.U32 R2, R8, 0x1f, RZ ;  /* 0x0000001f08027819 */ /* 0x000fc600000006ff */
[----:B------:R-:W-:-:S04]  /*1cd0*/  IMAD R0, R9, 0x8, R0 ;  /* 0x0000000809007824 */ /* 0x000fc800078e0200 */
[----:B------:R-:W3:Y:S02]  /*1ce0*/  SYNCS.PHASECHK.TRANS64.TRYWAIT P0, [R0+URZ+0x200], R2 ;  /* 0x00020002000075a7 */ /* 0x000ee400080011ff */
[----:B---3--:R-:W-:Y:S05]  /*1cf0*/  @!P0 BRA `(.L_x_25) ;  /* 0x0000008400a08947 */ /* 0x008fea0003800000 */
.L_x_149:
[----:B------:R-:W-:Y:S01]  /*1d00*/  VIADD R9, R9, 0x1 ;  /* 0x0000000109097836 */ /* 0x000fe20000000000 */
[----:B------:R3:W-:Y:S04]  /*1d10*/  SYNCS.ARRIVE.TRANS64.A1T0 RZ, [R0+URZ+0x1f0], RZ ;  /* 0x0001f0ff00ff79a7 */ /* 0x0007e800081000ff */
[----:B------:R-:W-:-:S04]  /*1d20*/  ISETP.NE.AND P0, PT, R9, 0x2, PT ;  /* 0x000000020900780c */ /* 0x000fc80003f05270 */
[----:B------:R-:W-:Y:S02]  /*1d30*/  SEL R9, R9, RZ, P0 ;  /* 0x000000ff09097207 */ /* 0x000fe40000000000 */
[----:B---3--:R-:W-:-:S04]  /*1d40*/  SEL R0, RZ, 0x1, P0 ;  /* 0x00000001ff007807 */ /* 0x008fc80000000000 */
[----:B------:R-:W-:-:S07]  /*1d50*/  LOP3.LUT R8, R8, R0, RZ, 0x3c, !PT ;  /* 0x0000000008087212 */ /* 0x000fce00078e3cff */
.L_x_24:
[----:B------:R-:W-:Y:S01]  /*1d60*/  UMOV UR6, 0x400 ;  /* 0x0000040000067882 */ /* 0x000fe20000000000 */
[----:B------:R-:W-:Y:S01]  /*1d70*/  SHF.L.U32 R0, R12, 0x1f, RZ ;  /* 0x0000001f0c007819 */ /* 0x000fe200000006ff */
[----:B--2---:R-:W-:Y:S02]  /*1d80*/  ULEA UR6, UR45, UR6, 0x18 ;  /* 0x000000062d067291 */ /* 0x004fe4000f8ec0ff */
[----:B------:R-:W-:Y:S02]  /*1d90*/  UISETP.GE.U32.AND UP0, UPT, UR48, 0x3f, UPT ;  /* 0x0000003f3000788c */ /* 0x000fe4000bf06070 */
[----:B------:R-:W-:Y:S02]  /*1da0*/  ULEA UR4, UR5, UR6, 0x3 ;  /* 0x0000000605047291 */ /* 0x000fe4000f8e18ff */
[----:B------:R-:W-:Y:S02]  /*1db0*/  ULEA UR11, UR20, UR47, 0x2 ;  /* 0x0000002f140b7291 */ /* 0x000fe4000f8e10ff */
[----:B------:R-:W-:-:S02]  /*1dc0*/  ULEA UR35, UR16, UR44, 0x6 ;  /* 0x0000002c10237291 */ /* 0x000fc4000f8e30ff */
[----:B------:R-:W-:Y:S01]  /*1dd0*/  USHF.L.U32 UR11, UR11, 0x6, URZ ;  /* 0x000000060b0b7899 */ /* 0x000fe200080006ff */
[----:B------:R-:W-:Y:S02]  /*1de0*/  UMOV UR13, URZ ;  /* 0x000000ff000d7c82 */ /* 0x000fe40008000000 */
[----:B------:R2:W3:Y:S01]  /*1df0*/  SYNCS.PHASECHK.TRANS64.TRYWAIT P0, [UR4+0xa0], R0 ;  /* 0x0000a000ff0075a7 */ /* 0x0004e20008001104 */
[----:B------:R-:W-:Y:S08]  /*1e00*/  BRA.U !UP0, `(.L_x_26) ;  /* 0x0000000108c07547 */ /* 0x000ff0000b800000 */
[----:B------:R-:W-:Y:S01]  /*1e10*/  UMOV UR7, URZ ;  /* 0x000000ff00077c82 */ /* 0x000fe20008000000 */
[----:B------:R-:W-:-:S05]  /*1e20*/  UMOV UR4, UR5 ;  /* 0x0000000500047c82 */ /* 0x000fca0008000000 */
.L_x_32:
[----:B------:R-:W-:Y:S01]  /*1e30*/  ULEA UR33, UR4, UR6, 0x3 ;  /* 0x0000000604217291 */ /* 0x000fe2000f8e18ff */
[----:B------:R-:W-:Y:S01]  /*1e40*/  @!P3 MOV R2, 0x2800 ;  /* 0x000028000002b802 */ /* 0x000fe20000000f00 */
[----:B-1-3--:R-:W-:Y:S10]  /*1e50*/  @P0 BRA `(.L_x_27) ;  /* 0x00000000000c0947 */ /* 0x00aff40003800000 */
[----:B------:R-:W-:-:S04]  /*1e60*/  SHF.L.U32 R3, R12, 0x1f, RZ ;  /* 0x0000001f0c037819 */ /* 0x000fc800000006ff */
[----:B------:R-:W3:Y:S02]  /*1e70*/  SYNCS.PHASECHK.TRANS64.TRYWAIT P0, [UR33+0xa0], R3 ;  /* 0x0000a003ff0075a7 */ /* 0x000ee40008001121 */
[----:B---3--:R-:W-:Y:S05]  /*1e80*/  @!P0 BRA `(.L_x_28) ;  /* 0x0000008400508947 */ /* 0x008fea0003800000 */
.L_x_27:
[----:B------:R3:W-:Y:S01]  /*1e90*/  @!P3 SYNCS.ARRIVE.TRANS64 RZ, [UR33], R2 ;  /* 0x00000002ffffb9a7 */ /* 0x0007e20008000021 */
[----:B------:R-:W-:-:S04]  /*1ea0*/  ULOP3.LUT UR5, UR26, 0x2, URZ, 0xfc, !UPT ;  /* 0x000000021a057892 */ /* 0x000fc8000f8efcff */
[----:B------:R-:W-:-:S09]  /*1eb0*/  UISETP.NE.AND UP0, UPT, UR5, 0x2, UPT ;  /* 0x000000020500788c */ /* 0x000fd2000bf05270 */
[----:B------:R-:W-:Y:S05]  /*1ec0*/  BRA.U UP0, `(.L_x_29) ;  /* 0x0000000100047547 */ /* 0x000fea000b800000 */
[----:B-1----:R-:W-:Y:S05]  /*1ed0*/  BPT.TRAP 0x1 ;  /* 0x000000040000795c */ /* 0x002fea0000300000 */
.L_x_29:
[----:B------:R-:W-:Y:S04]  /*1ee0*/  BSSY.RECONVERGENT B0, `(.L_x_30) ;  /* 0x0000003000007945 */ /* 0x000fe80003800200 */
[----:B------:R-:W-:Y:S05]  /*1ef0*/  @P2 BRA `(.L_x_31) ;  /* 0x0000000000042947 */ /* 0x000fea0003800000 */
[----:B-1----:R-:W-:Y:S05]  /*1f00*/  BPT.TRAP 0x1 ;  /* 0x000000040000795c */ /* 0x002fea0000300000 */
.L_x_31:
[----:B-1----:R-:W-:Y:S05]  /*1f10*/  BSYNC.RECONVERGENT B0 ;  /* 0x0000000000007941 */ /* 0x002fea0003800200 */
.L_x_30:
[----:B------:R-:W-:Y:S02]  /*1f20*/  UIADD3 UR5, UPT, UPT, UR4, 0x1, URZ ;  /* 0x0000000104057890 */ /* 0x000fe4000fffe0ff */
[----:B------:R-:W-:Y:S02]  /*1f30*/  USHF.L.U32 UR34, UR7, 0x5, URZ ;  /* 0x0000000507227899 */ /* 0x000fe400080006ff */
[----:B------:R-:W-:Y:S02]  /*1f40*/  UISETP.NE.AND UP0, UPT, UR5, 0x14, UPT ;  /* 0x000000140500788c */ /* 0x000fe4000bf05270 */
[----:B------:R-:W-:Y:S02]  /*1f50*/  UIADD3 UR7, UPT, UPT, UR7, 0x1, URZ ;  /* 0x0000000107077890 */ /* 0x000fe4000fffe0ff */
[----:B------:R-:W-:Y:S02]  /*1f60*/  USEL UR9, URZ, 0x1, UP0 ;  /* 0x00000001ff097887 */ /* 0x000fe40008000000 */
[----:B------:R-:W-:-:S02]  /*1f70*/  USEL UR5, UR5, URZ, UP0 ;  /* 0x000000ff05057287 */ /* 0x000fc40008000000 */
[----:B------:R-:W-:Y:S02]  /*1f80*/  UIADD3 UR14, UP0, UPT, UR30, 0x180, URZ ;  /* 0x000001801e0e7890 */ /* 0x000fe4000ff1e0ff */
[----:B------:R-:W-:Y:S01]  /*1f90*/  ULEA UR8, UR5, UR6, 0x3 ;  /* 0x0000000605087291 */ /* 0x000fe2000f8e18ff */
[----:B------:R-:W-:Y:S01]  /*1fa0*/  LOP3.LUT R12, R12, UR9, RZ, 0x3c, !PT ;  /* 0x000000090c0c7c12 */ /* 0x000fe2000f8e3cff */
[----:B------:R-:W-:Y:S02]  /*1fb0*/  ULEA UR32, UR4, UR28, 0xb ;  /* 0x0000001c04207291 */ /* 0x000fe4000f8e58ff */
[----:B------:R-:W-:Y:S01]  /*1fc0*/  UIADD3 UR16, UP1, UPT, UR30, 0x80, URZ ;  /* 0x000000801e107890 */ /* 0x000fe2000ff3e0ff */
[----:B--2---:R-:W-:Y:S01]  /*1fd0*/  SHF.L.U32 R0, R12, 0x1f, RZ ;  /* 0x0000001f0c007819 */ /* 0x004fe200000006ff */
[----:B------:R-:W-:Y:S02]  /*1fe0*/  UIADD3.X UR15, UPT, UPT, URZ, UR31, URZ, UP0, !UPT ;  /* 0x0000001fff0f7290 */ /* 0x000fe400087fe4ff */
[----:B------:R-:W-:Y:S01]  /*1ff0*/  UISETP.NE.AND UP0, UPT, UR7, UR25, UPT ;  /* 0x000000190700728c */ /* 0x000fe2000bf05270 */
[----:B------:R4:W1:Y:S01]  /*2000*/  SYNCS.PHASECHK.TRANS64.TRYWAIT P0, [UR8+0xa0], R0 ;  /* 0x0000a000ff0075a7 */ /* 0x0008620008001108 */
[----:B------:R-:W-:-:S02]  /*2010*/  ULEA UR8, UR4, UR27, 0xd ;  /* 0x0000001b04087291 */ /* 0x000fc4000f8e68ff */
[----:B------:R-:W-:Y:S02]  /*2020*/  UIADD3.X UR17, UPT, UPT, URZ, UR31, URZ, UP1, !UPT ;  /* 0x0000001fff117290 */ /* 0x000fe40008ffe4ff */
[----:B------:R-:W-:Y:S02]  /*2030*/  UIADD3 UR32, UPT, UPT, UR6, 0x6600, UR32 ;  /* 0x0000660006207890 */ /* 0x000fe4000fffe020 */
[----:B------:R-:W-:Y:S02]  /*2040*/  UPRMT UR13, URZ, 0x5410, UR24 ;  /* 0x00005410ff0d7896 */ /* 0x000fe40008000018 */
[----:B------:R-:W-:Y:S02]  /*2050*/  UIADD3 UR8, UPT, UPT, UR6, 0x10600, UR8 ;  /* 0x0001060006087890 */ /* 0x000fe4000fffe008 */
[----:B------:R-:W-:Y:S01]  /*2060*/  UPRMT UR4, URZ, 0x5410, UR21 ;  /* 0x00005410ff047896 */ /* 0x000fe20008000015 */
[----:B------:R-:W-:Y:S01]  /*2070*/  UMOV UR18, 0x0 ;  /* 0x0000000000127882 */ /* 0x000fe20000000000 */
[----:B------:R-:W-:Y:S01]  /*2080*/  UMOV UR19, 0x10000000 ;  /* 0x1000000000137882 */ /* 0x000fe20000000000 */
[----:B------:R-:W-:Y:S01]  /*2090*/  UMOV UR12, UR36 ;  /* 0x00000024000c7c82 */ /* 0x000fe20008000000 */
[----:B------:R-:W-:Y:S01]  /*20a0*/  UMOV UR9, UR33 ;  /* 0x0000002100097c82 */ /* 0x000fe20008000000 */
[----:B------:R-:W-:Y:S01]  /*20b0*/  UMOV UR10, UR34 ;  /* 0x00000022000a7c82 */ /* 0x000fe20008000000 */
[----:B------:R2:W-:Y:S03]  /*20c0*/  UTMALDG.3D.MULTICAST [UR32], [UR16], UR13, desc[UR18] ;  /* 0x00001220100073b4 */ /* 0x0005e6000801180d */
[----:B------:R3:W-:Y:S01]  /*20d0*/  UTMALDG.3D.MULTICAST [UR8], [UR14], UR4, desc[UR18] ;  /* 0x000012080e0073b4 */ /* 0x0007e20008011804 */
[----:B--2---:R-:W-:Y:S01]  /*20e0*/  UMOV UR13, UR25 ;  /* 0x00000019000d7c82 */ /* 0x004fe20008000000 */
[----:B---3--:R-:W-:Y:S01]  /*20f0*/  UMOV UR4, UR5 ;  /* 0x0000000500047c82 */ /* 0x008fe20008000000 */
[----:B----4-:R-:W-:Y:S05]  /*2100*/  BRA.U UP0, `(.L_x_32) ;  /* 0xfffffffd00487547 */ /* 0x010fea000b83ffff */
.L_x_26:
[----:B------:R-:W-:Y:S01]  /*2110*/  ULEA UR4, UR5, UR6, 0x3 ;  /* 0x0000000605047291 */ /* 0x000fe2000f8e18ff */
[----:B--2---:R-:W-:Y:S01]  /*2120*/  SHF.L.U32 R0, R12, 0x1f, RZ ;  /* 0x0000001f0c007819 */ /* 0x004fe200000006ff */
[----:B------:R-:W-:Y:S01]  /*2130*/  @!P1 SYNCS.ARRIVE.TRANS64.A1T0 RZ, [UR6+0x188], RZ ;  /* 0x000188ffffff99a7 */ /* 0x000fe20008100006 */
[----:B------:R-:W-:-:S06]  /*2140*/  UISETP.GT.AND UP0, UPT, UR43, UR41, UPT ;  /* 0x000000292b00728c */ /* 0x000fcc000bf04270 */
[----:B-1-3--:R1:W2:Y:S03]  /*2150*/  SYNCS.PHASECHK.TRANS64.TRYWAIT P0, [UR4+0xa0], R0 ;  /* 0x0000a000ff0075a7 */ /* 0x00a2a60008001104 */
[----:B------:R-:W-:Y:S05]  /*2160*/  BRA.U !UP0, `(.L_x_33) ;  /* 0x0000000108c47547 */ /* 0x000fea000b800000 */
[----:B------:R-:W-:Y:S01]  /*2170*/  UIADD3 UR29, UPT, UPT, UR46, UR13, URZ ;  /* 0x0000000d2e1d7290 */ /* 0x000fe2000fffe0ff */
[----:B------:R-:W-:-:S11]  /*2180*/  UMOV UR4, UR5 ;  /* 0x0000000500047c82 */ /* 0x000fd60008000000 */
.L_x_39:
[----:B------:R-:W-:Y:S01]  /*2190*/  ULEA UR17, UR4, UR6, 0x3 ;  /* 0x0000000604117291 */ /* 0x000fe2000f8e18ff */
[----:B--2---:R-:W-:Y:S01]  /*21a0*/  @!P3 MOV R2, 0x2800 ;  /* 0x000028000002b802 */ /* 0x004fe20000000f00 */
[----:B--2-4-:R-:W-:Y:S10]  /*21b0*/  @P0 BRA `(.L_x_34) ;  /* 0x00000000000c0947 */ /* 0x014ff40003800000 */
[----:B------:R-:W-:-:S04]  /*21c0*/  SHF.L.U32 R3, R12, 0x1f, RZ ;  /* 0x0000001f0c037819 */ /* 0x000fc800000006ff */
[----:B------:R-:W2:Y:S02]  /*21d0*/  SYNCS.PHASECHK.TRANS64.TRYWAIT P0, [UR17+0xa0], R3 ;  /* 0x0000a003ff0075a7 */ /* 0x000ea40008001111 */
[----:B--2---:R-:W-:Y:S05]  /*21e0*/  @!P0 BRA `(.L_x_35) ;  /* 0x0000008000908947 */ /* 0x004fea0003800000 */
.L_x_34:
[----:B------:R2:W-:Y:S01]  /*21f0*/  @!P3 SYNCS.ARRIVE.TRANS64 RZ, [UR17], R2 ;  /* 0x00000002ffffb9a7 */ /* 0x0005e20008000011 */
[----:B------:R-:W-:-:S04]  /*2200*/  ULOP3.LUT UR5, UR26, 0x2, URZ, 0xfc, !UPT ;  /* 0x000000021a057892 */ /* 0x000fc8000f8efcff */
[----:B------:R-:W-:-:S09]  /*2210*/  UISETP.NE.AND UP0, UPT, UR5, 0x2, UPT ;  /* 0x000000020500788c */ /* 0x000fd2000bf05270 */
[----:B------:R-:W-:Y:S05]  /*2220*/  BRA.U UP0, `(.L_x_36) ;  /* 0x0000000100047547 */ /* 0x000fea000b800000 */
[----:B------:R-:W-:Y:S05]  /*2230*/  BPT.TRAP 0x1 ;  /* 0x000000040000795c */ /* 0x000fea0000300000 */
.L_x_36:
[----:B------:R-:W-:Y:S04]  /*2240*/  BSSY.RECONVERGENT B0, `(.L_x_37) ;  /* 0x0000003000007945 */ /* 0x000fe80003800200 */
[----:B------:R-:W-:Y:S05]  /*2250*/  @P2 BRA `(.L_x_38) ;  /* 0x0000000000042947 */ /* 0x000fea0003800000 */
[----:B------:R-:W-:Y:S05]  /*2260*/  BPT.TRAP 0x1 ;  /* 0x000000040000795c */ /* 0x000fea0000300000 */
.L_x_38:
[----:B------:R-:W-:Y:S05]  /*2270*/  BSYNC.RECONVERGENT B0 ;  /* 0x0000000000007941 */ /* 0x000fea0003800200 */
.L_x_37:
        /* <DEDUP_REMOVED lines=11> */
[----:B-1----:R-:W-:Y:S01]  /*2330*/  SHF.L.U32 R0, R12, 0x1f, RZ ;  /* 0x0000001f0c007819 */ /* 0x002fe200000006ff */
[----:B------:R-:W-:Y:S02]  /*2340*/  UIADD3.X UR15, UPT, UPT, URZ, UR31, URZ, UP0, !UPT ;  /* 0x0000001fff0f7290 */ /* 0x000fe400087fe4ff */
[----:B------:R-:W-:Y:S01]  /*2350*/  ULEA UR8, UR4, UR27, 0xd ;  /* 0x0000001b04087291 */ /* 0x000fe2000f8e68ff */
[----:B------:R3:W4:Y:S01]  /*2360*/  SYNCS.PHASECHK.TRANS64.TRYWAIT P0, [UR7+0xa0], R0 ;  /* 0x0000a000ff0075a7 */ /* 0x0007220008001107 */
[----:B------:R-:W-:-:S02]  /*2370*/  UISETP.NE.AND UP0, UPT, UR13, UR29, UPT ;  /* 0x0000001d0d00728c */ /* 0x000fc4000bf05270 */
[----:B------:R-:W-:Y:S02]  /*2380*/  UIADD3 UR16, UPT, UPT, UR6, 0x6600, UR16 ;  /* 0x0000660006107890 */ /* 0x000fe4000fffe010 */
[----:B------:R-:W-:Y:S02]  /*2390*/  UIADD3.X UR23, UPT, UPT, URZ, UR31, URZ, UP1, !UPT ;  /* 0x0000001fff177290 */ /* 0x000fe40008ffe4ff */
        /* <DEDUP_REMOVED lines=8> */
[----:B------:R-:W-:Y:S01]  /*2420*/  UMOV UR9, UR17 ;  /* 0x0000001100097c82 */ /* 0x000fe20008000000 */
[----:B------:R-:W-:Y:S01]  /*2430*/  UMOV UR10, UR18 ;  /* 0x00000012000a7c82 */ /* 0x000fe20008000000 */
[----:B------:R-:W-:Y:S01]  /*2440*/  UTMALDG.3D.MULTICAST [UR16], [UR22], UR7, desc[UR32] ;  /* 0x00002010160073b4 */ /* 0x000fe20008011807 */
[----:B------:R1:W-:Y:S02]  /*2450*/  UTMALDG.3D.MULTICAST [UR8], [UR14], UR4, desc[UR32] ;  /* 0x000020080e0073b4 */ /* 0x0003e40008011804 */
[----:B-1----:R-:W-:Y:S01]  /*2460*/  UMOV UR4, UR5 ;  /* 0x0000000500047c82 */ /* 0x002fe20008000000 */
[----:B---3--:R-:W-:Y:S05]  /*2470*/  BRA.U UP0, `(.L_x_39) ;  /* 0xfffffffd00447547 */ /* 0x008fea000b83ffff */
.L_x_33:
[C---:B------:R-:W-:Y:S01]  /*2480*/  LEA R3, R11.reuse, UR6, 0x3 ;  /* 0x000000060b037c11 */ /* 0x040fe2000f8e18ff */
[----:B------:R-:W-:Y:S01]  /*2490*/  NOP ;  /* 0x0000000000007918 */ /* 0x000fe20000000000 */
[----:B-1----:R-:W-:Y:S02]  /*24a0*/  SHF.L.U32 R0, R10, 0x1f, RZ ;  /* 0x0000001f0a007819 */ /* 0x002fe400000006ff */
[----:B------:R-:W-:Y:S02]  /*24b0*/  LEA R4, R11, UR6, 0x4 ;  /* 0x000000060b047c11 */ /* 0x000fe4000f8e20ff */
[----:B--2-4-:R-:W1:Y:S02]  /*24c0*/  SYNCS.PHASECHK.TRANS64.TRYWAIT P0, [R3+URZ+0x190], R0 ;  /* 0x00019000030075a7 */ /* 0x014e6400080011ff */
[----:B-1----:R-:W-:Y:S05]  /*24d0*/  @!P0 BRA `(.L_x_40) ;  /* 0x0000007c00ec8947 */ /* 0x002fea0003800000 */
.L_x_152:
[----:B------:R-:W2:Y:S01]  /*24e0*/  LDS.128 R4, [R4+0x220] ;  /* 0x0002200004047984 */ /* 0x000ea20000000c00 */
[----:B------:R-:W-:Y:S01]  /*24f0*/  UISETP.GE.AND UP0, UPT, UR42, 0x1, UPT ;  /* 0x000000012a00788c */ /* 0x000fe2000bf06270 */
[----:B------:R-:W-:Y:S01]  /*2500*/  @!PT LDS RZ, [RZ] ;  /* 0x00000000fffff984 */ /* 0x000fe20000000800 */
[----:B------:R-:W-:Y:S01]  /*2510*/  @!PT LDS RZ, [RZ] ;  /* 0x00000000fffff984 */ /* 0x000fe20000000800 */
[----:B------:R-:W-:Y:S01]  /*2520*/  @!PT LDS RZ, [RZ] ;  /* 0x00000000fffff984 */ /* 0x000fe20000000800 */
[----:B------:R-:W-:Y:S01]  /*2530*/  @!PT LDS RZ, [RZ] ;  /* 0x00000000fffff984 */ /* 0x000fe20000000800 */
[----:B------:R3:W-:Y:S06]  /*2540*/  MEMBAR.ALL.CTA ;  /* 0x0000000000007992 */ /* 0x0007ec0000008000 */
[----:B---3--:R-:W3:Y:S01]  /*2550*/  FENCE.VIEW.ASYNC.S ;  /* 0x00000000000073c6 */ /* 0x008ee20000000000 */
[----:B--2---:R-:W-:-:S13]  /*2560*/  LOP3.LUT P0, RZ, R6, 0x1, RZ, 0xc0, !PT ;  /* 0x0000000106ff7812 */ /* 0x004fda000780c0ff */
[----:B---3--:R-:W-:Y:S01]  /*2570*/  VOTEU.ANY UP1, P0 ;  /* 0x0000000000ff7886 */ /* 0x008fe20000020100 */
[----:B------:R-:W-:-:S13]  /*2580*/  PLOP3.LUT P0, PT, PT, PT, UP1, 0x80, 0x8 ;  /* 0x000000000008781c */ /* 0x000fda0003f0f018 */
[----:B-1----:R-:W-:Y:S02]  /*2590*/  @P0 LOP3.LUT R0, R5, 0xffff, RZ, 0xc0, !PT ;  /* 0x0000ffff05000812 */ /* 0x002fe400078ec0ff */
[----:B------:R-:W-:Y:S02]  /*25a0*/  @P0 MOV R2, R4 ;  /* 0x0000000400020202 */ /* 0x000fe40000000f00 */
[----:B------:R-:W-:Y:S01]  /*25b0*/  @P0 R2UR UR7, R0 ;  /* 0x00000000000702ca */ /* 0x000fe200000e0000 */
[----:B------:R-:W-:Y:S01]  /*25c0*/  VIADD R0, R3, 0x1a0 ;  /* 0x000001a003007836 */ /* 0x000fe20000000000 */
[----:B------:R-:W-:Y:S02]  /*25d0*/  @P0 SHF.R.U32.HI R4, RZ, 0x10, R5 ;  /* 0x00000010ff040819 */ /* 0x000fe40000011605 */
[----:B------:R-:W-:Y:S02]  /*25e0*/  @P0 R2UR UR8, R2 ;  /* 0x00000000020802ca */ /* 0x000fe400000e0000 */
[----:B------:R-:W-:-:S02]  /*25f0*/  PRMT R0, RZ, 0x654, R0 ;  /* 0x00000654ff007816 */ /* 0x000fc40000000000 */
[----:B------:R-:W-:Y:S02]  /*2600*/  @P0 R2UR UR4, R4 ;  /* 0x00000000040402ca */ /* 0x000fe400000e0000 */
[----:B------:R1:W-:Y:S03]  /*2610*/  SYNCS.ARRIVE.TRANS64.RED.A1T0 RZ, [R0+URZ], RZ ;  /* 0x000000ff00ff79a7 */ /* 0x0003e600081004ff */
[----:B------:R-:W-:-:S04]  /*2620*/  @UP1 UMOV UR37, UR7 ;  /* 0x0000000700251c82 */ /* 0x000fc80008000000 */
[----:B------:R-:W-:-:S04]  /*2630*/  @UP1 UMOV UR38, UR8 ;  /* 0x0000000800261c82 */ /* 0x000fc80008000000 */
[----:B------:R-:W-:Y:S01]  /*2640*/  @UP1 UMOV UR36, UR4 ;  /* 0x0000000400241c82 */ /* 0x000fe20008000000 */
[----:B------:R-:W-:Y:S05]  /*2650*/  BRA.U !UP0, `(.L_x_41) ;  /* 0x0000000108d47547 */ /* 0x000fea000b800000 */
[----:B------:R-:W2:Y:S01]  /*2660*/  LDCU.128 UR12, c[0x0][0xb10] ;  /* 0x00016200ff0c77ac */ /* 0x000ea20008000c00 */
[----:B------:R-:W3:Y:S01]  /*2670*/  LDCU UR29, c[0x0][0xb20] ;  /* 0x00016400ff1d77ac */ /* 0x000ee20008000800 */
[----:B------:R-:W4:Y:S01]  /*2680*/  LDCU UR20, c[0x0][0xb0c] ;  /* 0x00016180ff1477ac */ /* 0x000f220008000800 */
[----:B------:R-:W1:Y:S01]  /*2690*/  LDCU.64 UR10, c[0x0][0xb28] ;  /* 0x00016500ff0a77ac */ /* 0x000e620008000a00 */
[----:B------:R-:W-:Y:S02]  /*26a0*/  UISETP.NE.AND UP3, UPT, UR42, 0x1, UPT ;  /* 0x000000012a00788c */ /* 0x000fe4000bf65270 */
[----:B--2---:R-:W-:Y:S02]  /*26b0*/  UIMAD.WIDE.U32 UR16, UR39, UR15, URZ ;  /* 0x0000000f271072a5 */ /* 0x004fe4000f8e00ff */
[----:B------:R-:W-:Y:S02]  /*26c0*/  UIMAD.WIDE.U32 UR8, UR40, UR12, URZ ;  /* 0x0000000c280872a5 */ /* 0x000fe4000f8e00ff */
[----:B------:R-:W-:-:S02]  /*26d0*/  UISETP.NE.AND UP0, UPT, UR14, 0x1, UPT ;  /* 0x000000010e00788c */ /* 0x000fc4000bf05270 */
[----:B------:R-:W-:Y:S01]  /*26e0*/  UIMAD.WIDE.U32 UR22, UR37, UR15, URZ ;  /* 0x0000000f251672a5 */ /* 0x000fe2000f8e00ff */
[----:B------:R-:W-:Y:S02]  /*26f0*/  UMOV UR16, UR17 ;  /* 0x0000001100107c82 */ /* 0x000fe40008000000 */
[----:B------:R-:W-:Y:S01]  /*2700*/  UMOV UR8, UR9 ;  /* 0x0000000900087c82 */ /* 0x000fe20008000000 */
[----:B---3--:R-:W-:Y:S02]  /*2710*/  USHF.R.U32.HI UR16, URZ, UR29, UR16 ;  /* 0x0000001dff107299 */ /* 0x008fe40008011610 */
[----:B----4-:R-:W-:Y:S02]  /*2720*/  UISETP.NE.AND UP2, UPT, UR20, 0x1, UPT ;  /* 0x000000011400788c */ /* 0x010fe4000bf45270 */
[----:B------:R-:W-:Y:S02]  /*2730*/  USHF.R.U32.HI UR8, URZ, UR13, UR8 ;  /* 0x0000000dff087299 */ /* 0x000fe40008011608 */
[----:B------:R-:W-:-:S02]  /*2740*/  USEL UR7, UR39, UR16, !UP0 ;  /* 0x0000001027077287 */ /* 0x000fc4000c000000 */
[----:B------:R-:W-:Y:S02]  /*2750*/  USEL UR8, UR40, UR8, !UP2 ;  /* 0x0000000828087287 */ /* 0x000fe4000d000000 */
[----:B-1----:R-:W-:Y:S01]  /*2760*/  UIMAD.WIDE.U32 UR16, UR7, UR10, URZ ;  /* 0x0000000a071072a5 */ /* 0x002fe2000f8e00ff */
[----:B------:R-:W-:Y:S01]  /*2770*/  UMOV UR4, UR23 ;  /* 0x0000001700047c82 */ /* 0x000fe20008000000 */
[----:B------:R-:W-:Y:S02]  /*2780*/  UIMAD.WIDE.U32 UR18, UR38, UR12, URZ ;  /* 0x0000000c261272a5 */ /* 0x000fe4000f8e00ff */
[----:B------:R-:W-:-:S03]  /*2790*/  UIMAD.WIDE.U32 UR22, UR8, UR10, URZ ;  /* 0x0000000a081672a5 */ /* 0x000fc6000f8e00ff */
[----:B------:R-:W-:Y:S01]  /*27a0*/  UMOV UR16, UR17 ;  /* 0x0000001100107c82 */ /* 0x000fe20008000000 */
[----:B------:R-:W-:Y:S02]  /*27b0*/  USHF.R.U32.HI UR4, URZ, UR29, UR4 ;  /* 0x0000001dff047299 */ /* 0x000fe40008011604 */
[----:B------:R-:W-:Y:S01]  /*27c0*/  @UP3 USHF.R.U32.HI UR7, URZ, UR11, UR16 ;  /* 0x0000000bff073299 */ /* 0x000fe20008011610 */
[----:B------:R-:W-:Y:S01]  /*27d0*/  UMOV UR18, UR19 ;  /* 0x0000001300127c82 */ /* 0x000fe20008000000 */
[----:B------:R-:W-:Y:S01]  /*27e0*/  UMOV UR22, UR23 ;  /* 0x0000001700167c82 */ /* 0x000fe20008000000 */
[----:B------:R-:W-:Y:S02]  /*27f0*/  USHF.R.U32.HI UR13, URZ, UR13, UR18 ;  /* 0x0000000dff0d7299 */ /* 0x000fe40008011612 */
[----:B------:R-:W-:Y:S02]  /*2800*/  USEL UR4, UR37, UR4, !UP0 ;  /* 0x0000000425047287 */ /* 0x000fe4000c000000 */
[----:B------:R-:W-:-:S02]  /*2810*/  @UP3 USHF.R.U32.HI UR8, URZ, UR11, UR22 ;  /* 0x0000000bff083299 */ /* 0x000fc40008011616 */
[----:B------:R-:W-:Y:S02]  /*2820*/  UIMAD UR9, UR42, UR7, URZ ;  /* 0x000000072a0972a4 */ /* 0x000fe4000f8e02ff */
[----:B------:R-:W-:Y:S02]  /*2830*/  USEL UR7, UR38, UR13, !UP2 ;  /* 0x0000000d26077287 */ /* 0x000fe4000d000000 */
[----:B------:R-:W-:Y:S02]  /*2840*/  UIMAD UR12, UR42, UR8, URZ ;  /* 0x000000082a0c72a4 */ /* 0x000fe4000f8e02ff */
[----:B------:R-:W-:Y:S02]  /*2850*/  UISETP.GE.AND UP0, UPT, UR4, UR9, UPT ;  /* 0x000000090400728c */ /* 0x000fe4000bf06270 */
[----:B------:R-:W-:Y:S02]  /*2860*/  UIMAD.WIDE.U32 UR16, UR4, UR10, URZ ;  /* 0x0000000a041072a5 */ /* 0x000fe4000f8e00ff */
[----:B------:R-:W-:-:S02]  /*2870*/  UISETP.GE.OR UP0, UPT, UR7, UR12, UP0 ;  /* 0x0000000c0700728c */ /* 0x000fc40008706670 */
        /* <DEDUP_REMOVED lines=19> */
.L_x_41:
[----:B------:R-:W2:Y:S02]  /*29b0*/  LDCU UR4, c[0x0][0xb30] ;  /* 0x00016600ff0477ac */ /* 0x000ea40008000800 */
[----:B--2---:R-:W-:-:S09]  /*29c0*/  UISETP.NE.AND UP0, UPT, UR4, 0x1, UPT ;  /* 0x000000010400788c */ /* 0x004fd2000bf05270 */
[----:B------:R-:W-:Y:S05]  /*29d0*/  BRA.U UP0, `(.L_x_42) ;  /* 0x0000000100447547 */ /* 0x000fea000b800000 */
        /* <DEDUP_REMOVED lines=17> */
.L_x_42:
[----:B------:R-:W-:Y:S01]  /*2af0*/  VIADD R11, R11, 0x1 ;  /* 0x000000010b0b7836 */ /* 0x000fe20000000000 */
[----:B------:R-:W-:Y:S02]  /*2b00*/  R2UR UR7, R77 ;  /* 0x000000004d0772ca */ /* 0x000fe400000e0000 */
[----:B------:R-:W-:Y:S02]  /*2b10*/  R2UR UR4, R76 ;  /* 0x000000004c0472ca */ /* 0x000fe400000e0000 */
[C---:B------:R-:W-:Y:S02]  /*2b20*/  ISETP.NE.AND P0, PT, R11.reuse, 0x2, PT ;  /* 0x000000020b00780c */ /* 0x040fe40003f05270 */
[----:B------:R-:W-:Y:S02]  /*2b30*/  PLOP3.LUT P1, PT, PT, PT, PT, 0x80, 0x8 ;  /* 0x000000000008781c */ /* 0x000fe40003f2f070 */
[----:B-1----:R-:W-:Y:S02]  /*2b40*/  SEL R0, RZ, 0x1, P0 ;  /* 0x00000001ff007807 */ /* 0x002fe40000000000 */
[----:B------:R-:W-:-:S02]  /*2b50*/  SEL R11, R11, RZ, P0 ;  /* 0x000000ff0b0b7207 */ /* 0x000fc40000000000 */
[----:B------:R-:W-:Y:S01]  /*2b60*/  LOP3.LUT R10, R10, R0, RZ, 0x3c, !PT ;  /* 0x000000000a0a7212 */ /* 0x000fe200078e3cff */
[----:B------:R-:W-:Y:S02]  /*2b70*/  UIADD3 UR16, UPT, UPT, UR38, UR7, URZ ;  /* 0x0000000726107290 */ /* 0x000fe4000fffe0ff */
[----:B------:R-:W-:Y:S01]  /*2b80*/  UIADD3 UR20, UPT, UPT, UR37, UR4, URZ ;  /* 0x0000000425147290 */ /* 0x000fe2000fffe0ff */
[----:B------:R-:W-:Y:S11]  /*2b90*/  BRA.U UP1, `(.L_x_43) ;  /* 0xfffffff101307547 */ /* 0x000ff6000b83ffff */
[----:B------:R-:W-:Y:S01]  /*2ba0*/  UIADD3 UR7, UPT, UPT, UR6, 0xa0, URZ ;  /* 0x000000a006077890 */ /* 0x000fe2000fffe0ff */
[----:B------:R-:W-:-:S03]  /*2bb0*/  SHF.L.U32 R2, R12, 0x1f, RZ ;  /* 0x0000001f0c027819 */ /* 0x000fc600000006ff */
[----:B------:R-:W-:-:S09]  /*2bc0*/  ULEA UR4, UR5, UR7, 0x3 ;  /* 0x0000000705047291 */ /* 0x000fd2000f8e18ff */
[----:B------:R-:W1:Y:S02]  /*2bd0*/  SYNCS.PHASECHK.TRANS64.TRYWAIT P0, [UR4], R2 ;  /* 0x00000002ff0075a7 */ /* 0x000e640008001104 */
[----:B-1----:R-:W-:Y:S05]  /*2be0*/  @!P0 BRA `(.L_x_44) ;  /* 0x00000078003c8947 */ /* 0x002fea0003800000 */
.L_x_154:
[----:B------:R-:W-:-:S04]  /*2bf0*/  UIADD3 UR4, UPT, UPT, UR5, 0x1, URZ ;  /* 0x0000000105047890 */ /* 0x000fc8000fffe0ff */
[----:B------:R-:W-:-:S04]  /*2c00*/  UISETP.NE.AND UP0, UPT, UR4, 0x14, UPT ;  /* 0x000000140400788c */ /* 0x000fc8000bf05270 */
[----:B------:R-:W-:Y:S02]  /*2c10*/  USEL UR6, URZ, 0x1, UP0 ;  /* 0x00000001ff067887 */ /* 0x000fe40008000000 */
[----:B------:R-:W-:-:S04]  /*2c20*/  USEL UR4, UR4, URZ, UP0 ;  /* 0x000000ff04047287 */ /* 0x000fc80008000000 */
[----:B------:R-:W-:Y:S01]  /*2c30*/  ULEA UR5, UR4, UR7, 0x3 ;  /* 0x0000000704057291 */ /* 0x000fe2000f8e18ff */
[----:B-1----:R-:W-:-:S04]  /*2c40*/  LOP3.LUT R2, R12, UR6, RZ, 0x3c, !PT ;  /* 0x000000060c027c12 */ /* 0x002fc8000f8e3cff */
[----:B------:R-:W-:-:S04]  /*2c50*/  SHF.L.U32 R3, R2, 0x1f, RZ ;  /* 0x0000001f02037819 */ /* 0x000fc800000006ff */
[----:B------:R-:W1:Y:S02]  /*2c60*/  SYNCS.PHASECHK.TRANS64.TRYWAIT P0, [UR5], R3 ;  /* 0x00000003ff0075a7 */ /* 0x000e640008001105 */
[----:B-1----:R-:W-:Y:S05]  /*2c70*/  @!P0 BRA `(.L_x_45) ;  /* 0x0000007800308947 */ /* 0x002fea0003800000 */
.L_x_156:
[----:B------:R-:W-:-:S04]  /*2c80*/  UIADD3 UR4, UPT, UPT, UR4, 0x1, URZ ;  /* 0x0000000104047890 */ /* 0x000fc8000fffe0ff */
[----:B------:R-:W-:-:S04]  /*2c90*/  UISETP.NE.AND UP0, UPT, UR4, 0x14, UPT ;  /* 0x000000140400788c */ /* 0x000fc8000bf05270 */
[----:B------:R-:W-:Y:S02]  /*2ca0*/  USEL UR6, URZ, 0x1, UP0 ;  /* 0x00000001ff067887 */ /* 0x000fe40008000000 */
[----:B------:R-:W-:-:S04]  /*2cb0*/  USEL UR4, UR4, URZ, UP0 ;  /* 0x000000ff04047287 */ /* 0x000fc80008000000 */
[----:B------:R-:W-:Y:S01]  /*2cc0*/  ULEA UR5, UR4, UR7, 0x3 ;  /* 0x0000000704057291 */ /* 0x000fe2000f8e18ff */
[----:B------:R-:W-:-:S04]  /*2cd0*/  LOP3.LUT R2, R2, UR6, RZ, 0x3c, !PT ;  /* 0x0000000602027c12 */ /* 0x000fc8000f8e3cff */
[----:B-1----:R-:W-:-:S04]  /*2ce0*/  SHF.L.U32 R3, R2, 0x1f, RZ ;  /* 0x0000001f02037819 */ /* 0x002fc800000006ff */
[----:B------:R-:W1:Y:S02]  /*2cf0*/  SYNCS.PHASECHK.TRANS64.TRYWAIT P0, [UR5], R3 ;  /* 0x00000003ff0075a7 */ /* 0x000e640008001105 */
[----:B-1----:R-:W-:Y:S05]  /*2d00*/  @!P0 BRA `(.L_x_46) ;  /* 0x0000007800248947 */ /* 0x002fea0003800000 */
.L_x_158:
        /* <DEDUP_REMOVED lines=9> */
.L_x_160:
        /* <DEDUP_REMOVED lines=9> */
.L_x_162:
        /* <DEDUP_REMOVED lines=9> */
.L_x_164:
        /* <DEDUP_REMOVED lines=9> */
.L_x_166:
        /* <DEDUP_REMOVED lines=9> */
.L_x_168:
        /* <DEDUP_REMOVED lines=9> */
.L_x_170:
        /* <DEDUP_REMOVED lines=9> */
.L_x_172:
        /* <DEDUP_REMOVED lines=9> */
.L_x_174:
        /* <DEDUP_REMOVED lines=9> */
.L_x_176:
        /* <DEDUP_REMOVED lines=9> */
.L_x_178:
        /* <DEDUP_REMOVED lines=9> */
.L_x_180:
        /* <DEDUP_REMOVED lines=9> */
.L_x_182:
        /* <DEDUP_REMOVED lines=9> */
.L_x_184:
        /* <DEDUP_REMOVED lines=9> */
.L_x_186:
        /* <DEDUP_REMOVED lines=9> */
.L_x_188:
        /* <DEDUP_REMOVED lines=9> */
.L_x_190:
[----:B------:R-:W-:-:S04]  /*3610*/  UIADD3 UR4, UPT, UPT, UR4, 0x1, URZ ;  /* 0x0000000104047890 */ /* 0x000fc8000fffe0ff */
[----:B------:R-:W-:-:S04]  /*3620*/  UISETP.NE.AND UP0, UPT, UR4, 0x14, UPT ;  /* 0x000000140400788c */ /* 0x000fc8000bf05270 */
[----:B------:R-:W-:Y:S02]  /*3630*/  USEL UR5, URZ, 0x1, UP0 ;  /* 0x00000001ff057887 */ /* 0x000fe40008000000 */
[----:B------:R-:W-:-:S04]  /*3640*/  USEL UR4, UR4, URZ, UP0 ;  /* 0x000000ff04047287 */ /* 0x000fc80008000000 */
[----:B------:R-:W-:Y:S01]  /*3650*/  ULEA UR4, UR4, UR7, 0x3 ;  /* 0x0000000704047291 */ /* 0x000fe2000f8e18ff */
[----:B------:R-:W-:-:S04]  /*3660*/  LOP3.LUT R2, R2, UR5, RZ, 0x3c, !PT ;  /* 0x0000000502027c12 */ /* 0x000fc8000f8e3cff */
[----:B------:R-:W-:Y:S01]  /*3670*/  SHF.L.U32 R2, R2, 0x1f, RZ ;  /* 0x0000001f02027819 */ /* 0x000fe200000006ff */
[----:B-1----:R-:W-:-:S07]  /*3680*/  IMAD.U32 R0, RZ, RZ, UR4 ;  /* 0x00000004ff007e24 */ /* 0x002fce000f8e00ff */
.L_x_63:
[----:B-1----:R1:W2:Y:S02]  /*3690*/  SYNCS.PHASECHK.TRANS64.TRYWAIT P0, [R0+URZ], R2 ;  /* 0x00000002000075a7 */ /* 0x0022a400080011ff */
[----:B--2---:R-:W-:Y:S05]  /*36a0*/  @!P0 NANOSLEEP.SYNCS 0x989680 ;  /* 0x009896800000895d */ /* 0x004fea0003900000 */
[----:B------:R-:W2:Y:S02]  /*36b0*/  @!P0 SYNCS.PHASECHK.TRANS64 P0, [R0+URZ], R2 ;  /* 0x00000002000085a7 */ /* 0x000ea400080010ff */
[----:B--2---:R-:W-:Y:S05]  /*36c0*/  @P0 EXIT ;  /* 0x000000000000094d */ /* 0x004fea0003800000 */
[----:B------:R-:W-:Y:S05]  /*36d0*/  BRA `(.L_x_63) ;  /* 0xfffffffc00ec7947 */ /* 0x000fea000383ffff */
.L_x_23:
[----:B------:R-:W-:-:S04]  /*36e0*/  UISETP.NE.AND UP0, UPT, UR45, URZ, UPT ;  /* 0x000000ff2d00728c */ /* 0x000fc8000bf05270 */
[----:B------:R-:W-:-:S09]  /*36f0*/  UISETP.NE.OR UP0, UPT, UR17, 0x1, UP0 ;  /* 0x000000011100788c */ /* 0x000fd20008705670 */
[----:B------:R-:W-:Y:S05]  /*3700*/  BRA.U UP0, `(.L_x_64) ;  /* 0x0000000500487547 */ /* 0x000fea000b800000 */
[----:B------:R-:W-:Y:S01]  /*3710*/  ISETP.GE.U32.AND P2, PT, R0, 0x8, PT ;  /* 0x000000080000780c */ /* 0x000fe20003f46070 */
[----:B------:R-:W-:Y:S01]  /*3720*/  IMAD.MOV.U32 R12, RZ, RZ, 0x1 ;  /* 0x00000001ff0c7424 */ /* 0x000fe200078e00ff */
[----:B------:R-:W-:Y:S02]  /*3730*/  CS2R R10, SRZ ;  /* 0x00000000000a7805 */ /* 0x000fe4000001ff00 */
[----:B------:R-:W-:Y:S01]  /*3740*/  CS2R R8, SRZ ;  /* 0x0000000000087805 */ /* 0x000fe2000001ff00 */
[----:B------:R-:W-:Y:S01]  /*3750*/  UMOV UR6, 0x400 ;  /* 0x0000040000067882 */ /* 0x000fe20000000000 */
[----:B------:R-:W-:Y:S01]  /*3760*/  UMOV UR5, URZ ;  /* 0x000000ff00057c82 */ /* 0x000fe20008000000 */
[----:B------:R-:W-:-:S12]  /*3770*/  ULEA UR6, UR45, UR6, 0x18 ;  /* 0x000000062d067291 */ /* 0x000fd8000f8ec0ff */
.L_x_68:
[----:B------:R-:W-:Y:S02]  /*3780*/  LEA R2, R8, UR6, 0x3 ;  /* 0x0000000608027c11 */ /* 0x000fe4000f8e18ff */
[----:B------:R-:W-:-:S03]  /*3790*/  SHF.L.U32 R4, R9, 0x1f, RZ ;  /* 0x0000001f09047819 */ /* 0x000fc600000006ff */
[----:B------:R-:W-:Y:S01]  /*37a0*/  VIADD R5, R2, 0x200 ;  /* 0x0000020002057836 */ /* 0x000fe20000000000 */
[----:B------:R-:W2:Y:S02]  /*37b0*/  SYNCS.PHASECHK.TRANS64.TRYWAIT P0, [R2+URZ+0x1f0], R4 ;  /* 0x0001f004020075a7 */ /* 0x000ea400080011ff */
[----:B--2---:R-:W-:Y:S05]  /*37c0*/  @!P0 BRA `(.L_x_65) ;  /* 0x00000074000c8947 */ /* 0x004fea0003800000 */
.L_x_191:
[----:B------:R-:W-:Y:S01]  /*37d0*/  ULEA UR4, UR5, UR6, 0x3 ;  /* 0x0000000605047291 */ /* 0x000fe2000f8e18ff */
[----:B--2---:R-:W-:Y:S01]  /*37e0*/  PRMT R2, RZ, 0x654, R5 ;  /* 0x00000654ff027816 */ /* 0x004fe20000000005 */
[----:B------:R-:W-:Y:S01]  /*37f0*/  @!P2 IMAD.MOV.U32 R4, RZ, RZ, 0x10 ;  /* 0x00000010ff04a424 */ /* 0x000fe200078e00ff */
[----:B------:R-:W-:Y:S01]  /*3800*/  SHF.L.U32 R5, R12, 0x1f, RZ ;  /* 0x0000001f0c057819 */ /* 0x000fe200000006ff */
[----:B------:R-:W-:Y:S01]  /*3810*/  UIADD3 UR7, UPT, UPT, UR4, 0x190, URZ ;  /* 0x0000019004077890 */ /* 0x000fe2000fffe0ff */
[----:B------:R2:W-:Y:S05]  /*3820*/  SYNCS.ARRIVE.TRANS64.RED.A1T0 RZ, [R2+URZ], RZ ;  /* 0x000000ff02ff79a7 */ /* 0x0005ea00081004ff */
[----:B------:R-:W-:Y:S01]  /*3830*/  IMAD.U32 R6, RZ, RZ, UR7 ;  /* 0x00000007ff067e24 */ /* 0x000fe2000f8e00ff */
[----:B------:R-:W3:Y:S04]  /*3840*/  SYNCS.PHASECHK.TRANS64.TRYWAIT P0, [UR4+0x1a0], R5 ;  /* 0x0001a005ff0075a7 */ /* 0x000ee80008001104 */
[----:B------:R-:W-:Y:S01]  /*3850*/  PRMT R6, R0, 0x654, R6 ;  /* 0x0000065400067816 */ /* 0x000fe20000000006 */
[----:B--23--:R-:W-:Y:S06]  /*3860*/  @!P0 BRA `(.L_x_66) ;  /* 0x0000007000f88947 */ /* 0x00cfec0003800000 */
.L_x_193:
[----:B------:R-:W-:Y:S01]  /*3870*/  ULEA UR8, UR5, UR6, 0x4 ;  /* 0x0000000605087291 */ /* 0x000fe2000f8e20ff */
[----:B------:R-:W-:Y:S01]  /*3880*/  SEL R3, R6, R3, !P2 ;  /* 0x0000000306037207 */ /* 0x000fe20005000000 */
[----:B------:R-:W-:Y:S01]  /*3890*/  UIADD3 UR9, UPT, UPT, UR4, 0x190, URZ ;  /* 0x0000019004097890 */ /* 0x000fe2000fffe0ff */
[----:B--2---:R-:W-:Y:S01]  /*38a0*/  LEA R2, R11, UR6, 0x3 ;  /* 0x000000060b027c11 */ /* 0x004fe2000f8e18ff */
[----:B------:R-:W-:Y:S01]  /*38b0*/  UIADD3 UR8, UPT, UPT, UR8, 0x220, URZ ;  /* 0x0000022008087890 */ /* 0x000fe2000fffe0ff */
[----:B------:R2:W-:Y:S01]  /*38c0*/  @!P2 SYNCS.ARRIVE.TRANS64.RED RZ, [R3+URZ], R4 ;  /* 0x0000000403ffa9a7 */ /* 0x0005e200080004ff */
[----:B------:R-:W-:Y:S01]  /*38d0*/  UIADD3 UR4, UPT, UPT, UR5, 0x1, URZ ;  /* 0x0000000105047890 */ /* 0x000fe2000fffe0ff */
[----:B------:R-:W-:-:S03]  /*38e0*/  VIADD R8, R8, 0x1 ;  /* 0x0000000108087836 */ /* 0x000fc60000000000 */
[----:B------:R-:W-:Y:S02]  /*38f0*/  UISETP.NE.AND UP0, UPT, UR4, 0x2, UPT ;  /* 0x000000020400788c */ /* 0x000fe4000bf05270 */
[----:B------:R-:W-:Y:S01]  /*3900*/  ISETP.NE.AND P0, PT, R8, 0x2, PT ;  /* 0x000000020800780c */ /* 0x000fe20003f05270 */
[----:B------:R-:W-:Y:S06]  /*3910*/  UGETNEXTWORKID.BROADCAST [UR8], [UR9] ;  /* 0x00000000080073ca */ /* 0x000fec0008000100 */
[----:B------:R-:W-:Y:S02]  /*3920*/  USEL UR7, URZ, 0x1, UP0 ;  /* 0x00000001ff077887 */ /* 0x000fe40008000000 */
[----:B------:R-:W-:-:S04]  /*3930*/  USEL UR5, UR4, URZ, UP0 ;  /* 0x000000ff04057287 */ /* 0x000fc80008000000 */
[----:B------:R-:W-:Y:S02]  /*3940*/  LOP3.LUT R12, R12, UR7, RZ, 0x3c, !PT ;  /* 0x000000070c0c7c12 */ /* 0x000fe4000f8e3cff */
[----:B--2---:R-:W-:-:S04]  /*3950*/  SHF.L.U32 R4, R10, 0x1f, RZ ;  /* 0x0000001f0a047819 */ /* 0x004fc800000006ff */
[----:B------:R-:W2:Y:S02]  /*3960*/  SYNCS.PHASECHK.TRANS64.TRYWAIT P1, [R2+URZ+0x190], R4 ;  /* 0x00019004020075a7 */ /* 0x000ea400080211ff */
[----:B--2---:R-:W-:Y:S05]  /*3970*/  @!P1 BRA `(.L_x_67) ;  /* 0x0000007000cc9947 */ /* 0x004fea0003800000 */
.L_x_194:
[C---:B--2---:R-:W-:Y:S01]  /*3980*/  LEA R4, R11.reuse, UR6, 0x4 ;  /* 0x000000060b047c11 */ /* 0x044fe2000f8e20ff */
[----:B------:R-:W-:Y:S01]  /*3990*/  VIADD R2, R2, 0x1a0 ;  /* 0x000001a002027836 */ /* 0x000fe20000000000 */
[----:B------:R-:W-:Y:S01]  /*39a0*/  SEL R8, R8, RZ, P0 ;  /* 0x000000ff08087207 */ /* 0x000fe20000000000 */
[----:B------:R-:W-:-:S03]  /*39b0*/  VIADD R11, R11, 0x1 ;  /* 0x000000010b0b7836 */ /* 0x000fc60000000000 */
[----:B------:R-:W2:Y:S01]  /*39c0*/  LDS.128 R4, [R4+0x220] ;  /* 0x0002200004047984 */ /* 0x000ea20000000c00 */
[----:B------:R-:W-:Y:S02]  /*39d0*/  PRMT R2, RZ, 0x654, R2 ;  /* 0x00000654ff027816 */ /* 0x000fe40000000002 */
[C---:B------:R-:W-:Y:S01]  /*39e0*/  ISETP.NE.AND P1, PT, R11.reuse, 0x2, PT ;  /* 0x000000020b00780c */ /* 0x040fe20003f25270 */
[----:B------:R-:W-:Y:S01]  /*39f0*/  @!PT LDS RZ, [RZ] ;  /* 0x00000000fffff984 */ /* 0x000fe20000000800 */
[----:B------:R-:W-:Y:S01]  /*3a00*/  @!PT LDS RZ, [RZ] ;  /* 0x00000000fffff984 */ /* 0x000fe20000000800 */
[----:B------:R-:W-:Y:S01]  /*3a10*/  @!PT LDS RZ, [RZ] ;  /* 0x00000000fffff984 */ /* 0x000fe20000000800 */
[----:B------:R-:W-:Y:S01]  /*3a20*/  @!PT LDS RZ, [RZ] ;  /* 0x00000000fffff984 */ /* 0x000fe20000000800 */
[----:B------:R3:W-:Y:S06]  /*3a30*/  MEMBAR.ALL.CTA ;  /* 0x0000000000007992 */ /* 0x0007ec0000008000 */
[----:B---3--:R-:W3:Y:S01]  /*3a40*/  FENCE.VIEW.ASYNC.S ;  /* 0x00000000000073c6 */ /* 0x008ee20000000000 */
[----:B------:R-:W-:Y:S01]  /*3a50*/  SEL R11, R11, RZ, P1 ;  /* 0x000000ff0b0b7207 */ /* 0x000fe20000800000 */
[----:B---3--:R3:W-:Y:S01]  /*3a60*/  SYNCS.ARRIVE.TRANS64.RED.A1T0 RZ, [R2+URZ], RZ ;  /* 0x000000ff02ff79a7 */ /* 0x0087e200081004ff */
[----:B--2---:R-:W-:-:S02]  /*3a70*/  LOP3.LUT P3, RZ, R6, 0x1, RZ, 0xc0, !PT ;  /* 0x0000000106ff7812 */ /* 0x004fc4000786c0ff */
[----:B------:R-:W-:-:S04]  /*3a80*/  SEL R4, RZ, 0x1, P1 ;  /* 0x00000001ff047807 */ /* 0x000fc80000800000 */
[----:B------:R-:W-:Y:S02]  /*3a90*/  LOP3.LUT R10, R10, R4, RZ, 0x3c, !PT ;  /* 0x000000040a0a7212 */ /* 0x000fe400078e3cff */
[----:B---3--:R-:W-:-:S04]  /*3aa0*/  SEL R2, RZ, 0x1, P0 ;  /* 0x00000001ff027807 */ /* 0x008fc80000000000 */
[----:B------:R-:W-:Y:S01]  /*3ab0*/  LOP3.LUT R9, R9, R2, RZ, 0x3c, !PT ;  /* 0x0000000209097212 */ /* 0x000fe200078e3cff */
[----:B------:R-:W-:Y:S06]  /*3ac0*/  @P3 BRA `(.L_x_68) ;  /* 0xfffffffc002c3947 */ /* 0x000fec000383ffff */
[----:B------:R-:W-:Y:S01]  /*3ad0*/  ULEA UR4, UR5, UR6, 0x3 ;  /* 0x0000000605047291 */ /* 0x000fe2000f8e18ff */
[----:B------:R-:W-:-:S08]  /*3ae0*/  SHF.L.U32 R2, R12, 0x1f, RZ ;  /* 0x0000001f0c027819 */ /* 0x000fd000000006ff */
[----:B------:R-:W2:Y:S02]  /*3af0*/  SYNCS.PHASECHK.TRANS64 P0, [UR4+0x1a0], R2 ;  /* 0x0001a002ff0075a7 */ /* 0x000ea40008001004 */
[----:B--2---:R-:W-:Y:S05]  /*3b00*/  @P0 BRA `(.L_x_69) ;  /* 0x0000000000080947 */ /* 0x004fea0003800000 */
[----:B------:R-:W2:Y:S02]  /*3b10*/  SYNCS.PHASECHK.TRANS64.TRYWAIT P0, [UR4+0x1a0], R2 ;  /* 0x0001a002ff0075a7 */ /* 0x000ea40008001104 */
[----:B--2---:R-:W-:Y:S05]  /*3b20*/  @!P0 BRA `(.L_x_70) ;  /* 0x0000007000748947 */ /* 0x004fea0003800000 */
.L_x_69:
[----:B------:R-:W-:-:S04]  /*3b30*/  UIADD3 UR7, UPT, UPT, UR5, 0x1, URZ ;  /* 0x0000000105077890 */ /* 0x000fc8000fffe0ff */
[----:B------:R-:W-:-:S04]  /*3b40*/  UISETP.NE.AND UP0, UPT, UR7, 0x2, UPT ;  /* 0x000000020700788c */ /* 0x000fc8000bf05270 */
[----:B------:R-:W-:Y:S02]  /*3b50*/  USEL UR8, URZ, 0x1, UP0 ;  /* 0x00000001ff087887 */ /* 0x000fe40008000000 */
[----:B------:R-:W-:-:S04]  /*3b60*/  USEL UR7, UR7, URZ, UP0 ;  /* 0x000000ff07077287 */ /* 0x000fc80008000000 */
[----:B------:R-:W-:Y:S01]  /*3b70*/  ULEA UR7, UR7, UR6, 0x3 ;  /* 0x0000000607077291 */ /* 0x000fe2000f8e18ff */
[----:B--2---:R-:W-:-:S04]  /*3b80*/  LOP3.LUT R2, R12, UR8, RZ, 0x3c, !PT ;  /* 0x000000080c027c12 */ /* 0x004fc8000f8e3cff */
[----:B------:R-:W-:-:S04]  /*3b90*/  SHF.L.U32 R0, R2, 0x1f, RZ ;  /* 0x0000001f02007819 */ /* 0x000fc800000006ff */
[----:B------:R-:W2:Y:S02]  /*3ba0*/  SYNCS.PHASECHK.TRANS64 P0, [UR7+0x1a0], R0 ;  /* 0x0001a000ff0075a7 */ /* 0x000ea40008001007 */
[----:B-12---:R-:W-:Y:S05]  /*3bb0*/  @P0 EXIT ;  /* 0x000000000000094d */ /* 0x006fea0003800000 */
[----:B------:R-:W-:Y:S02]  /*3bc0*/  SHF.L.U32 R2, R2, 0x1f, RZ ;  /* 0x0000001f02027819 */ /* 0x000fe400000006ff */
[----:B------:R-:W-:-:S07]  /*3bd0*/  MOV R0, UR7 ;  /* 0x0000000700007c02 */ /* 0x000fce0008000f00 */
.L_x_71:
[----:B-1----:R1:W2:Y:S02]  /*3be0*/  SYNCS.PHASECHK.TRANS64.TRYWAIT P0, [R0+URZ+0x1a0], R2 ;  /* 0x0001a002000075a7 */ /* 0x0022a400080011ff */
[----:B--2---:R-:W-:Y:S05]  /*3bf0*/  @!P0 NANOSLEEP.SYNCS 0x989680 ;  /* 0x009896800000895d */ /* 0x004fea0003900000 */
[----:B------:R-:W2:Y:S02]  /*3c00*/  @!P0 SYNCS.PHASECHK.TRANS64 P0, [R0+URZ+0x1a0], R2 ;  /* 0x0001a002000085a7 */ /* 0x000ea400080010ff */
[----:B--2---:R-:W-:Y:S05]  /*3c10*/  @P0 EXIT ;  /* 0x000000000000094d */ /* 0x004fea0003800000 */
[----:B------:R-:W-:Y:S05]  /*3c20*/  BRA `(.L_x_71) ;  /* 0xfffffffc00ec7947 */ /* 0x000fea000383ffff */
.L_x_64:
[----:B------:R-:W-:Y:S05]  /*3c30*/  BRA.U UP4, `(.L_x_72) ;  /* 0x0000000d04807547 */ /* 0x000fea000b800000 */
[----:B------:R-:W-:Y:S01]  /*3c40*/  UMOV UR4, 0x40 ;  /* 0x0000004000047882 */ /* 0x000fe20000000000 */
[----:B------:R-:W-:Y:S01]  /*3c50*/  NOP ;  /* 0x0000000000007918 */ /* 0x000fe20000000000 */
[----:B------:R-:W-:Y:S01]  /*3c60*/  ULEA UR5, UR45, UR4, 0x18 ;  /* 0x000000042d057291 */ /* 0x000fe2000f8ec0ff */
[----:B------:R-:W-:Y:S02]  /*3c70*/  UMOV UR6, 0x400 ;  /* 0x0000040000067882 */ /* 0x000fe40000000000 */
[----:B------:R-:W-:-:S06]  /*3c80*/  ULEA UR6, UR45, UR6, 0x18 ;  /* 0x000000062d067291 */ /* 0x000fcc000f8ec0ff */
[----:B------:R-:W2:Y:S02]  /*3c90*/  LDS.U8 R0, [UR5+0x1c] ;  /* 0x00001c05ff007984 */ /* 0x000ea40008000000 */
[----:B--2---:R-:W-:-:S13]  /*3ca0*/  ISETP.NE.AND P0, PT, R0, RZ, PT ;  /* 0x000000ff0000720c */ /* 0x004fda0003f05270 */
[----:B------:R-:W-:Y:S05]  /*3cb0*/  @P0 BRA `(.L_x_73) ;  /* 0x0000000000580947 */ /* 0x000fea0003800000 */
[----:B------:R-:W-:-:S13]  /*3cc0*/  ELECT P0, URZ, PT ;  /* 0x0000000000ff782f */ /* 0x000fda0003800000 */
[----:B------:R-:W-:Y:S05]  /*3cd0*/  @!P0 BRA `(.L_x_74) ;  /* 0x0000000000608947 */ /* 0x000fea0003800000 */
[----:B------:R-:W-:Y:S01]  /*3ce0*/  UMOV UR4, 0x10 ;  /* 0x0000001000047882 */ /* 0x000fe20000000000 */
[----:B------:R-:W-:Y:S01]  /*3cf0*/  HFMA2 R0, -RZ, RZ, 0, 5.9604644775390625e-08 ;  /* 0x00000001ff007431 */ /* 0x000fe200000001ff */
[----:B------:R-:W-:-:S03]  /*3d00*/  MOV R3, 0xffff ;  /* 0x0000ffff00037802 */ /* 0x000fc60000000f00 */
[----:B------:R-:W-:Y:S04]  /*3d10*/  DEPBAR.LE SB2, 0x36 ;  /* 0x0000ad800000791a */ /* 0x000fe80000000000 */
[----:B------:R-:W2:Y:S02]  /*3d20*/  UTCATOMSWS.FIND_AND_SET.ALIGN UP0, UR4, UR4 ;  /* 0x00000004000475e3 */ /* 0x000ea40008000800 */
[----:B--2---:R-:W-:Y:S01]  /*3d30*/  MOV R4, UR4 ;  /* 0x0000000400047c02 */ /* 0x004fe20008000f00 */
[----:B------:R-:W-:Y:S06]  /*3d40*/  BRA.U UP0, `(.L_x_75) ;  /* 0x0000000100187547 */ /* 0x000fec000b800000 */
.L_x_76:
[----:B------:R-:W-:Y:S05]  /*3d50*/  NANOSLEEP 0x64 ;  /* 0x000000640000795d */ /* 0x000fea0003800000 */
[----:B------:R-:W-:-:S05]  /*3d60*/  UMOV UR4, 0x10 ;  /* 0x0000001000047882 */ /* 0x000fca0000000000 */
[----:B------:R-:W-:Y:S04]  /*3d70*/  DEPBAR.LE SB2, 0x36 ;  /* 0x0000ad800000791a */ /* 0x000fe80000000000 */
[----:B------:R-:W2:Y:S02]  /*3d80*/  UTCATOMSWS.FIND_AND_SET.ALIGN UP0, UR4, UR4 ;  /* 0x00000004000475e3 */ /* 0x000ea40008000800 */
[----:B--2---:R-:W-:Y:S01]  /*3d90*/  MOV R4, UR4 ;  /* 0x0000000400047c02 */ /* 0x004fe20008000f00 */
[----:B------:R-:W-:Y:S05]  /*3da0*/  BRA.U !UP0, `(.L_x_76) ;  /* 0xfffffffd08e87547 */ /* 0x000fea000b83ffff */
.L_x_75:
[-C--:B------:R-:W-:Y:S02]  /*3db0*/  SHF.L.U32 R3, R3, R4.reuse, RZ ;  /* 0x0000000403037219 */ /* 0x080fe400000006ff */
[----:B------:R-:W-:Y:S01]  /*3dc0*/  SHF.L.U32 R0, R0, R4, RZ ;  /* 0x0000000400007219 */ /* 0x000fe200000006ff */
[----:B------:R-:W-:Y:S02]  /*3dd0*/  IMAD.SHL.U32 R4, R4, 0x20, RZ ;  /* 0x0000002004047824 */ /* 0x000fe400078e00ff */
[----:B------:R2:W-:Y:S04]  /*3de0*/  ATOMS.OR RZ, [UR5+0x14], R3 ;  /* 0x00001403ffff798c */ /* 0x0005e8000b000005 */
[----:B------:R2:W-:Y:S04]  /*3df0*/  ATOMS.OR RZ, [UR5+0x18], R0 ;  /* 0x00001800ffff798c */ /* 0x0005e8000b000005 */
[----:B------:R2:W-:Y:S01]  /*3e00*/  STS [UR6+0x240], R4 ;  /* 0x00024004ff007988 */ /* 0x0005e20008000806 */
[----:B------:R-:W-:Y:S05]  /*3e10*/  BRA `(.L_x_74) ;  /* 0x0000000000107947 */ /* 0x000fea0003800000 */
.L_x_73:
[----:B------:R-:W-:Y:S02]  /*3e20*/  MOV R0, 0xffffffff ;  /* 0xffffffff00007802 */ /* 0x000fe40000000f00 */
[----:B------:R-:W-:-:S03]  /*3e30*/  MOV R4, 0x3e60 ;  /* 0x00003e6000047802 */ /* 0x000fc60000000f00 */
[----:B------:R2:W-:Y:S04]  /*3e40*/  STS [UR6+0x240], R0 ;  /* 0x00024000ff007988 */ /* 0x0005e80008000806 */
[----:B-12--5:R-:W-:Y:S05]  /*3e50*/  CALL.REL.NOINC `($__internal_1_$__cuda_sm10x_tcgen05_guardrail_trap_phase_invalid_during_alloc) ;  /* 0x0000007400bc7944 */ /* 0x026fea0003c00000 */
.L_x_74:
[----:B------:R-:W-:Y:S05]  /*3e60*/  WARPSYNC.ALL ;  /* 0x0000000000007948 */ /* 0x000fea0003800000 */
[----:B------:R-:W3:Y:S01]  /*3e70*/  S2UR UR4, SR_CgaCtaId ;  /* 0x00000000000479c3 */ /* 0x000ee20000008800 */
[----:B------:R-:W-:Y:S01]  /*3e80*/  UMOV UR13, 0x400 ;  /* 0x00000400000d7882 */ /* 0x000fe20000000000 */
[----:B------:R-:W-:-:S06]  /*3e90*/  NOP ;  /* 0x0000000000007918 */ /* 0x000fcc0000000000 */
[----:B------:R-:W-:Y:S06]  /*3ea0*/  BAR.ARV 0x6, 0xa0 ;  /* 0x0182800000007b1d */ /* 0x000fec0000002000 */
[----:B------:R-:W4:Y:S01]  /*3eb0*/  LDCU UR5, c[0x0][0x38c] ;  /* 0x00007180ff0577ac */ /* 0x000f220008000800 */
[----:B------:R-:W-:Y:S01]  /*3ec0*/  LOP3.LUT R2, R2, 0xffff, RZ, 0xc0, !PT ;  /* 0x0000ffff02027812 */ /* 0x000fe200078ec0ff */
[----:B------:R-:W-:Y:S01]  /*3ed0*/  IMAD.MOV.U32 R11, RZ, RZ, 0x1 ;  /* 0x00000001ff0b7424 */ /* 0x000fe200078e00ff */
[----:B------:R-:W-:Y:S01]  /*3ee0*/  CS2R R8, SRZ ;  /* 0x0000000000087805 */ /* 0x000fe2000001ff00 */
[----:B------:R-:W1:Y:S01]  /*3ef0*/  LDCU UR8, c[0x0][0x38c] ;  /* 0x00007180ff0877ac */ /* 0x000e620008000800 */
[----:B------:R-:W-:Y:S01]  /*3f00*/  R2UR UR15, R2 ;  /* 0x00000000020f72ca */ /* 0x000fe200000e0000 */
[----:B------:R-:W-:Y:S01]  /*3f10*/  IMAD.MOV.U32 R10, RZ, RZ, RZ ;  /* 0x000000ffff0a7224 */ /* 0x000fe200078e00ff */
[----:B------:R-:W-:Y:S01]  /*3f20*/  UMOV UR18, URZ ;  /* 0x000000ff00127c82 */ /* 0x000fe20008000000 */
[----:B------:R-:W-:Y:S01]  /*3f30*/  UMOV UR10, URZ ;  /* 0x000000ff000a7c82 */ /* 0x000fe20008000000 */
[----:B---3--:R-:W-:Y:S01]  /*3f40*/  ULEA UR13, UR4, UR13, 0x18 ;  /* 0x0000000d040d7291 */ /* 0x008fe2000f8ec0ff */
[----:B------:R-:W-:Y:S01]  /*3f50*/  UMOV UR20, 0x0 ;  /* 0x0000000000147882 */ /* 0x000fe20000000000 */
[----:B------:R-:W-:-:S02]  /*3f60*/  UMOV UR21, 0x44004a0 ;  /* 0x044004a000157882 */ /* 0x000fc40000000000 */
[----:B------:R-:W-:Y:S02]  /*3f70*/  UIADD3 UR6, UPT, UPT, UR13, 0x6600, URZ ;  /* 0x000066000d067890 */ /* 0x000fe4000fffe0ff */
[----:B------:R-:W-:Y:S02]  /*3f80*/  UIADD3 UR7, UPT, UPT, UR13, 0x10600, URZ ;  /* 0x000106000d077890 */ /* 0x000fe4000fffe0ff */
[----:B----4-:R-:W-:Y:S01]  /*3f90*/  UIADD3 UR5, UPT, UPT, UR5, 0x1f, URZ ;  /* 0x0000001f05057890 */ /* 0x010fe2000fffe0ff */
[----:B--2---:R-:W2:Y:S01]  /*3fa0*/  LDS R0, [UR13+0x240] ;  /* 0x0002400dff007984 */ /* 0x004ea20008000800 */
[----:B------:R-:W-:Y:S02]  /*3fb0*/  USHF.R.U32.HI UR6, URZ, 0x4, UR6 ;  /* 0x00000004ff067899 */ /* 0x000fe40008011606 */
[----:B------:R-:W-:Y:S02]  /*3fc0*/  USHF.R.S32.HI UR4, URZ, 0x1f, UR5 ;  /* 0x0000001fff047899 */ /* 0x000fe40008011405 */
[----:B------:R-:W-:-:S02]  /*3fd0*/  ULOP3.LUT UR6, UR6, 0x3fff, URZ, 0xc0, !UPT ;  /* 0x00003fff06067892 */ /* 0x000fc4000f8ec0ff */
[----:B------:R-:W-:Y:S02]  /*3fe0*/  ULEA.HI UR4, UR4, UR5, URZ, 0x5 ;  /* 0x0000000504047291 */ /* 0x000fe4000f8f28ff */
[----:B------:R-:W-:Y:S02]  /*3ff0*/  USHF.R.U32.HI UR5, URZ, 0x4, UR7 ;  /* 0x00000004ff057899 */ /* 0x000fe40008011607 */
[----:B------:R-:W-:Y:S02]  /*4000*/  USHF.R.S32.HI UR22, URZ, 0x5, UR4 ;  /* 0x00000005ff167899 */ /* 0x000fe40008011404 */
[----:B------:R-:W-:Y:S02]  /*4010*/  ULOP3.LUT UR5, UR5, 0x3fff, URZ, 0xc0, !UPT ;  /* 0x00003fff05057892 */ /* 0x000fe4000f8ec0ff */
[----:B------:R-:W-:Y:S02]  /*4020*/  UISETP.LT.AND UP0, UPT, UR22, 0x1, UPT ;  /* 0x000000011600788c */ /* 0x000fe4000bf01270 */
[----:B------:R-:W-:-:S02]  /*4030*/  ULOP3.LUT UR16, UR6, 0x10000, URZ, 0xfc, !UPT ;  /* 0x0001000006107892 */ /* 0x000fc4000f8efcff */
[----:B------:R-:W-:Y:S02]  /*4040*/  USEL UR23, UR22, 0x1, !UP0 ;  /* 0x0000000116177887 */ /* 0x000fe4000c000000 */
[----:B------:R-:W-:Y:S02]  /*4050*/  ULOP3.LUT UR17, UR5, 0x10000, URZ, 0xfc, !UPT ;  /* 0x0001000005117892 */ /* 0x000fe4000f8efcff */
[----:B------:R-:W-:Y:S02]  /*4060*/  UIADD3 UR23, UPT, UPT, -UR23, URZ, URZ ;  /* 0x000000ff17177290 */ /* 0x000fe4000fffe1ff */
[----:B-1----:R-:W-:Y:S01]  /*4070*/  UISETP.GE.AND UP4, UPT, UR8, 0x1, UPT ;  /* 0x000000010800788c */ /* 0x002fe2000bf86270 */
[----:B--2---:R-:W-:-:S15]  /*4080*/  R2UR UR24, R0 ;  /* 0x00000000001872ca */ /* 0x004fde00000e0000 */
.L_x_83:
[----:B------:R-:W-:Y:S02]  /*4090*/  LEA R0, R10, UR13, 0x3 ;  /* 0x0000000d0a007c11 */ /* 0x000fe4000f8e18ff */
[----:B------:R-:W-:Y:S02]  /*40a0*/  SHF.L.U32 R2, R9, 0x1f, RZ ;  /* 0x0000001f09027819 */ /* 0x000fe400000006ff */
[----:B------:R-:W-:Y:S01]  /*40b0*/  PLOP3.LUT P0, PT, PT, PT, UP4, 0x80, 0x8 ;  /* 0x000000000008781c */ /* 0x000fe20003f0f048 */
[----:B------:R-:W-:Y:S01]  /*40c0*/  VIADD R3, R0, 0x1a0 ;  /* 0x000001a000037836 */ /* 0x000fe20000000000 */
[----:B-1----:R-:W1:Y:S02]  /*40d0*/  SYNCS.PHASECHK.TRANS64.TRYWAIT P1, [R0+URZ+0x190], R2 ;  /* 0x00019002000075a7 */ /* 0x002e6400080211ff */
[----:B-1-3--:R-:W-:Y:S09]  /*40e0*/  @!P1 BRA `(.L_x_77) ;  /* 0x0000006c001c9947 */ /* 0x00aff20003800000 */
.L_x_196:
[----:B------:R-:W-:Y:S01]  /*40f0*/  LEA R4, R10, UR13, 0x4 ;  /* 0x0000000d0a047c11 */ /* 0x000fe2000f8e20ff */
[----:B------:R-:W-:Y:S01]  /*4100*/  @UP4 ULEA UR4, UR10, UR13, 0x3 ;  /* 0x0000000d0a044291 */ /* 0x000fe2000f8e18ff */
[----:B------:R-:W-:Y:S01]  /*4110*/  PLOP3.LUT P2, PT, PT, PT, PT, 0x80, 0x8 ;  /* 0x000000000008781c */ /* 0x000fe20003f4f070 */
[----:B------:R-:W-:Y:S01]  /*4120*/  ULEA UR19, UR18, UR13, 0x3 ;  /* 0x0000000d12137291 */ /* 0x000fe2000f8e18ff */
[----:B------:R-:W-:Y:S02]  /*4130*/  PRMT R3, RZ, 0x654, R3 ;  /* 0x00000654ff037816 */ /* 0x000fe40000000003 */
[----:B------:R-:W2:Y:S01]  /*4140*/  LDS.128 R4, [R4+0x220] ;  /* 0x0002200004047984 */ /* 0x000ea20000000c00 */
[----:B-1----:R-:W-:Y:S02]  /*4150*/  @P0 SHF.L.U32 R2, R8, 0x1f, RZ ;  /* 0x0000001f08020819 */ /* 0x002fe400000006ff */
[----:B------:R-:W-:Y:S01]  /*4160*/  SHF.L.U32 R0, R11, 0x1f, RZ ;  /* 0x0000001f0b007819 */ /* 0x000fe200000006ff */
[----:B------:R-:W-:Y:S01]  /*4170*/  @!PT LDS RZ, [RZ] ;  /* 0x00000000fffff984 */ /* 0x000fe20000000800 */
[----:B------:R-:W-:Y:S01]  /*4180*/  @!PT LDS RZ, [RZ] ;  /* 0x00000000fffff984 */ /* 0x000fe20000000800 */
[----:B------:R-:W-:Y:S01]  /*4190*/  @!PT LDS RZ, [RZ] ;  /* 0x00000000fffff984 */ /* 0x000fe20000000800 */
[----:B------:R-:W-:Y:S01]  /*41a0*/  @!PT LDS RZ, [RZ] ;  /* 0x00000000fffff984 */ /* 0x000fe20000000800 */
[----:B------:R1:W-:Y:S06]  /*41b0*/  MEMBAR.ALL.CTA ;  /* 0x0000000000007992 */ /* 0x0003ec0000008000 */
[----:B-1----:R-:W1:Y:S02]  /*41c0*/  FENCE.VIEW.ASYNC.S ;  /* 0x00000000000073c6 */ /* 0x002e640000000000 */
[----:B-1----:R1:W-:Y:S01]  /*41d0*/  SYNCS.ARRIVE.TRANS64.RED.A1T0 RZ, [R3+URZ], RZ ;  /* 0x000000ff03ff79a7 */ /* 0x0023e200081004ff */
[----:B------:R1:W3:Y:S01]  /*41e0*/  @P0 SYNCS.PHASECHK.TRANS64.TRYWAIT P2, [UR4], R2 ;  /* 0x00000002ff0005a7 */ /* 0x0002e20008041104 */
[----:B--2---:R-:W-:Y:S01]  /*41f0*/  LOP3.LUT P1, RZ, R6, 0x1, RZ, 0xc0, !PT ;  /* 0x0000000106ff7812 */ /* 0x004fe2000782c0ff */
[----:B------:R-:W2:Y:S02]  /*4200*/  SYNCS.PHASECHK.TRANS64.TRYWAIT P0, [UR19+0x1d0], R0 ;  /* 0x0001d000ff0075a7 */ /* 0x000ea40008001113 */
[----:B-123--:R-:W-:Y:S10]  /*4210*/  @!P0 BRA `(.L_x_78) ;  /* 0x0000006800e48947 */ /* 0x00eff40003800000 */
.L_x_198:
[----:B------:R-:W-:Y:S01]  /*4220*/  IADD3 R10, PT, PT, R10, 0x1, RZ ;  /* 0x000000010a0a7810 */ /* 0x000fe20007ffe0ff */
[----:B------:R-:W-:Y:S06]  /*4230*/  BRA.U !UP4, `(.L_x_79) ;  /* 0x000000010ca07547 */ /* 0x000fec000b800000 */
[----:B------:R-:W-:Y:S02]  /*4240*/  ULEA.HI UR4, UR18, UR18, URZ, 0x1 ;  /* 0x0000001212047291 */ /* 0x000fe4000f8f08ff */
[----:B------:R-:W-:Y:S02]  /*4250*/  UPLOP3.LUT UP2, UPT, UPT, UPT, UPT, 0x40, 0x4 ;  /* 0x000000000004789c */ /* 0x000fe40003f4e870 */
[----:B------:R-:W-:Y:S02]  /*4260*/  USHF.L.U32 UR5, UR4, 0x7, URZ ;  /* 0x0000000704057899 */ /* 0x000fe400080006ff */
[----:B------:R-:W-:Y:S02]  /*4270*/  ULOP3.LUT UR14, UR4, 0xffe, URZ, 0xc0, !UPT ;  /* 0x00000ffe040e7892 */ /* 0x000fe4000f8ec0ff */
[----:B------:R-:W-:Y:S02]  /*4280*/  ULOP3.LUT UR4, UR5, 0xffffff00, URZ, 0xc0, !UPT ;  /* 0xffffff0005047892 */ /* 0x000fe4000f8ec0ff */
[----:B------:R-:W-:-:S02]  /*4290*/  UIADD3 UR14, UPT, UPT, -UR14, UR18, URZ ;  /* 0x000000120e0e7290 */ /* 0x000fc4000fffe1ff */
[----:B------:R-:W-:Y:S01]  /*42a0*/  UIADD3 UR4, UPT, UPT, UR24, UR4, URZ ;  /* 0x0000000418047290 */ /* 0x000fe2000fffe0ff */
[----:B------:R-:W-:Y:S01]  /*42b0*/  UMOV UR12, UR23 ;  /* 0x00000017000c7c82 */ /* 0x000fe20008000000 */
[----:B------:R-:W-:Y:S02]  /*42c0*/  UMOV UR11, UR22 ;  /* 0x00000016000b7c82 */ /* 0x000fe40008000000 */
[----:B------:R-:W-:Y:S01]  /*42d0*/  ULEA UR14, UR14, UR4, 0x14 ;  /* 0x000000040e0e7291 */ /* 0x000fe2000f8ea0ff */
[----:B------:R-:W-:-:S11]  /*42e0*/  UMOV UR5, UR10 ;  /* 0x0000000a00057c82 */ /* 0x000fd60008000000 */
.L_x_82:
[----:B------:R-:W-:Y:S02]  /*42f0*/  UIADD3 UR12, UPT, UPT, UR12, 0x1, URZ ;  /* 0x000000010c0c7890 */ /* 0x000fe4000fffe0ff */
[----:B--2---:R-:W-:Y:S02]  /*4300*/  ULEA UR6, UR5, UR13, 0x3 ;  /* 0x0000000d05067291 */ /* 0x004fe4000f8e18ff */
[----:B------:R-:W-:Y:S01]  /*4310*/  UISETP.NE.AND UP3, UPT, UR12, URZ, UPT ;  /* 0x000000ff0c00728c */ /* 0x000fe2000bf65270 */
[----:B---3--:R-:W-:Y:S10]  /*4320*/  @P2 BRA `(.L_x_80) ;  /* 0x00000000000c2947 */ /* 0x008ff40003800000 */
[----:B-1----:R-:W-:Y:S04]  /*4330*/  SHF.L.U32 R2, R8, 0x1f, RZ ;  /* 0x0000001f08027819 */ /* 0x002fe800000006ff */
[----:B------:R-:W1:Y:S02]  /*4340*/  SYNCS.PHASECHK.TRANS64.TRYWAIT P0, [UR6], R2 ;  /* 0x00000002ff0075a7 */ /* 0x000e640008001106 */
[----:B-1----:R-:W-:Y:S05]  /*4350*/  @!P0 BRA `(.L_x_81) ;  /* 0x0000006800ac8947 */ /* 0x002fea0003800000 */
.L_x_80:
[----:B------:R-:W-:Y:S01]  /*4360*/  UISETP.NE.AND UP0, UPT, UR11, 0x1, UPT ;  /* 0x000000010b00788c */ /* 0x000fe2000bf05270 */
[----:B------:R-:W-:Y:S01]  /*4370*/  PLOP3.LUT P2, PT, PT, PT, PT, 0x80, 0x8 ;  /* 0x000000000008781c */ /* 0x000fe20003f4f070 */
[----:B------:R-:W-:Y:S02]  /*4380*/  UIADD3 UR4, UPT, UPT, UR5, 0x1, URZ ;  /* 0x0000000105047890 */ /* 0x000fe4000fffe0ff */
[----:B------:R-:W-:Y:S02]  /*4390*/  ULEA UR8, UR5, UR17, 0x9 ;  /* 0x0000001105087291 */ /* 0x000fe4000f8e48ff */
[----:B------:R-:W-:Y:S01]  /*43a0*/  UISETP.NE.AND UP1, UPT, UR4, 0x14, UPT ;  /* 0x000000140400788c */ /* 0x000fe2000bf25270 */
[----:B------:R-:W-:Y:S01]  /*43b0*/  PLOP3.LUT P0, PT, PT, PT, UP0, 0x80, 0x8 ;  /* 0x000000000008781c */ /* 0x000fe20003f0f008 */
[----:B------:R-:W-:Y:S02]  /*43c0*/  UIADD3 UR11, UPT, UPT, UR11, -0x1, URZ ;  /* 0xffffffff0b0b7890 */ /* 0x000fe4000fffe0ff */
[----:B------:R-:W-:Y:S02]  /*43d0*/  USEL UR7, URZ, 0x1, UP1 ;  /* 0x00000001ff077887 */ /* 0x000fe40008800000 */
[----:B------:R-:W-:Y:S01]  /*43e0*/  USEL UR10, UR4, URZ, UP1 ;  /* 0x000000ff040a7287 */ /* 0x000fe20008800000 */
[----:B------:R-:W-:Y:S03]  /*43f0*/  UMOV UR9, 0xc0004010 ;  /* 0xc000401000097882 */ /* 0x000fe60000000000 */
[----:B------:R-:W-:Y:S01]  /*4400*/  @UP0 ULEA UR4, UR10, UR13, 0x3 ;  /* 0x0000000d0a040291 */ /* 0x000fe2000f8e18ff */
[----:B------:R-:W-:Y:S01]  /*4410*/  LOP3.LUT R8, R8, UR7, RZ, 0x3c, !PT ;  /* 0x0000000708087c12 */ /* 0x000fe2000f8e3cff */
[----:B------:R-:W-:Y:S03]  /*4420*/  UMOV UR7, 0xc0004010 ;  /* 0xc000401000077882 */ /* 0x000fe60000000000 */
[----:B-1----:R-:W-:Y:S04]  /*4430*/  @P0 SHF.L.U32 R0, R8, 0x1f, RZ ;  /* 0x0000001f08000819 */ /* 0x002fe800000006ff */
[----:B------:R2:W3:Y:S01]  /*4440*/  @P0 SYNCS.PHASECHK.TRANS64.TRYWAIT P2, [UR4], R0 ;  /* 0x00000000ff0005a7 */ /* 0x0004e20008041104 */
[----:B------:R-:W-:Y:S02]  /*4450*/  UIADD3 UR4, UPT, UPT, UR6, 0xa0, URZ ;  /* 0x000000a006047890 */ /* 0x000fe4000fffe0ff */
[----:B------:R-:W-:Y:S03]  /*4460*/  ULEA UR6, UR5, UR16, 0x7 ;  /* 0x0000001005067291 */ /* 0x000fe6000f8e38ff */
[----:B------:R-:W-:Y:S06]  /*4470*/  UMOV UR5, UR10 ;  /* 0x0000000a00057c82 */ /* 0x000fec0008000000 */
[----:B------:R2:W-:Y:S01]  /*4480*/  UTCIMMA gdesc[UR6], gdesc[UR8], tmem[UR14], tmem[UR20], idesc[UR21], UP2 ;  /* 0x00ff1408060075ea */ /* 0x0005e2000900010e */
[----:B------:R-:W-:Y:S01]  /*4490*/  UPLOP3.LUT UP2, UPT, UPT, UPT, UPT, 0x80, 0x8 ;  /* 0x000000000008789c */ /* 0x000fe20003f4f070 */
[----:B------:R2:W-:Y:S01]  /*44a0*/  UTCBAR.MULTICAST [UR4], URZ, UR15 ;  /* 0x000000ff040073e9 */ /* 0x0005e2000800080f */
[----:B------:R-:W-:Y:S09]  /*44b0*/  BRA.U UP3, `(.L_x_82) ;  /* 0xfffffffd038c7547 */ /* 0x000ff2000b83ffff */
.L_x_79:
[----:B--2---:R-:W-:Y:S01]  /*44c0*/  UIADD3 UR4, UPT, UPT, UR18, 0x1, URZ ;  /* 0x0000000112047890 */ /* 0x004fe2000fffe0ff */
[C---:B------:R-:W-:Y:S01]  /*44d0*/  ISETP.NE.AND P0, PT, R10.reuse, 0x2, PT ;  /* 0x000000020a00780c */ /* 0x040fe20003f05270 */
[----:B------:R-:W-:Y:S02]  /*44e0*/  UIADD3 UR5, UPT, UPT, UR19, 0x1b0, URZ ;  /* 0x000001b013057890 */ /* 0x000fe4000fffe0ff */
[----:B------:R-:W-:Y:S01]  /*44f0*/  UISETP.NE.AND UP0, UPT, UR4, 0x4, UPT ;  /* 0x000000040400788c */ /* 0x000fe2000bf05270 */
[----:B-1----:R-:W-:Y:S02]  /*4500*/  SEL R0, RZ, 0x1, P0 ;  /* 0x00000001ff007807 */ /* 0x002fe40000000000 */
[----:B------:R-:W-:Y:S01]  /*4510*/  SEL R10, R10, RZ, P0 ;  /* 0x000000ff0a0a7207 */ /* 0x000fe20000000000 */
[----:B------:R-:W-:Y:S01]  /*4520*/  USEL UR6, URZ, 0x1, UP0 ;  /* 0x00000001ff067887 */ /* 0x000fe20008000000 */
[----:B------:R-:W-:Y:S01]  /*4530*/  LOP3.LUT R9, R9, R0, RZ, 0x3c, !PT ;  /* 0x0000000009097212 */ /* 0x000fe200078e3cff */
[----:B------:R-:W-:Y:S01]  /*4540*/  USEL UR18, UR4, URZ, UP0 ;  /* 0x000000ff04127287 */ /* 0x000fe20008000000 */
[----:B------:R1:W-:Y:S03]  /*4550*/  UTCBAR [UR5], URZ ;  /* 0x000000ff050073e9 */ /* 0x0003e600080000ff */
[----:B------:R-:W-:Y:S01]  /*4560*/  LOP3.LUT R11, R11, UR6, RZ, 0x3c, !PT ;  /* 0x000000060b0b7c12 */ /* 0x000fe2000f8e3cff */
[----:B------:R-:W-:Y:S07]  /*4570*/  @P1 BRA `(.L_x_83) ;  /* 0xfffffff800c41947 */ /* 0x000fee000383ffff */
[----:B------:R-:W2:Y:S01]  /*4580*/  S2UR UR8, SR_CgaCtaId ;  /* 0x00000000000879c3 */ /* 0x000ea20000008800 */
[----:B------:R-:W-:Y:S01]  /*4590*/  ELECT P0, URZ, PT ;  /* 0x0000000000ff782f */ /* 0x000fe20003800000 */
[----:B------:R-:W-:Y:S01]  /*45a0*/  IMAD.MOV.U32 R0, RZ, RZ, 0x1 ;  /* 0x00000001ff007424 */ /* 0x000fe200078e00ff */
[----:B------:R-:W-:Y:S01]  /*45b0*/  UIADD3 UR13, UPT, UPT, UR13, 0x1d0, URZ ;  /* 0x000001d00d0d7890 */ /* 0x000fe2000fffe0ff */
[----:B------:R-:W-:Y:S01]  /*45c0*/  SHF.L.U32 R2, R11, 0x1f, RZ ;  /* 0x0000001f0b027819 */ /* 0x000fe200000006ff */
[----:B------:R-:W-:-:S03]  /*45d0*/  UMOV UR4, 0x40 ;  /* 0x0000004000047882 */ /* 0x000fc60000000000 */
[----:B------:R-:W-:Y:S01]  /*45e0*/  UVIRTCOUNT.DEALLOC.SMPOOL 0x80 ;  /* 0x000000800000784c */ /* 0x000fe20000000000 */
[----:B--2---:R-:W-:Y:S02]  /*45f0*/  ULEA UR8, UR8, UR4, 0x18 ;  /* 0x0000000408087291 */ /* 0x004fe4000f8ec0ff */
[----:B------:R-:W-:-:S07]  /*4600*/  ULEA UR4, UR18, UR13, 0x3 ;  /* 0x0000000d12047291 */ /* 0x000fce000f8e18ff */
[----:B------:R2:W-:Y:S02]  /*4610*/  @P0 STS.U8 [UR8+0x1c], R0 ;  /* 0x00001c00ff000988 */ /* 0x0005e40008000008 */
[----:B------:R-:W4:Y:S02]  /*4620*/  SYNCS.PHASECHK.TRANS64.TRYWAIT P0, [UR4], R2 ;  /* 0x00000002ff0075a7 */ /* 0x000f240008001104 */
[----:B--2-4-:R-:W-:Y:S05]  /*4630*/  @!P0 BRA `(.L_x_84) ;  /* 0x00000068000c8947 */ /* 0x014fea0003800000 */
.L_x_201:
[----:B------:R-:W-:-:S04]  /*4640*/  UIADD3 UR4, UPT, UPT, UR18, 0x1, URZ ;  /* 0x0000000112047890 */ /* 0x000fc8000fffe0ff */
[----:B------:R-:W-:-:S04]  /*4650*/  UISETP.NE.AND UP0, UPT, UR4, 0x4, UPT ;  /* 0x000000040400788c */ /* 0x000fc8000bf05270 */
[----:B------:R-:W-:Y:S02]  /*4660*/  USEL UR6, URZ, 0x1, UP0 ;  /* 0x00000001ff067887 */ /* 0x000fe40008000000 */
[----:B------:R-:W-:-:S04]  /*4670*/  USEL UR4, UR4, URZ, UP0 ;  /* 0x000000ff04047287 */ /* 0x000fc80008000000 */
[----:B-1----:R-:W-:Y:S01]  /*4680*/  ULEA UR5, UR4, UR13, 0x3 ;  /* 0x0000000d04057291 */ /* 0x002fe2000f8e18ff */
[----:B--2---:R-:W-:-:S04]  /*4690*/  LOP3.LUT R2, R11, UR6, RZ, 0x3c, !PT ;  /* 0x000000060b027c12 */ /* 0x004fc8000f8e3cff */
[----:B------:R-:W-:-:S04]  /*46a0*/  SHF.L.U32 R3, R2, 0x1f, RZ ;  /* 0x0000001f02037819 */ /* 0x000fc800000006ff */
[----:B------:R-:W1:Y:S02]  /*46b0*/  SYNCS.PHASECHK.TRANS64.TRYWAIT P0, [UR5], R3 ;  /* 0x00000003ff0075a7 */ /* 0x000e640008001105 */
[----:B-1----:R-:W-:Y:S05]  /*46c0*/  @!P0 BRA `(.L_x_85) ;  /* 0x0000006800008947 */ /* 0x002fea0003800000 */
.L_x_203:
        /* <DEDUP_REMOVED lines=9> */
.L_x_205:
[----:B------:R-:W-:-:S04]  /*4760*/  UIADD3 UR4, UPT, UPT, UR4, 0x1, URZ ;  /* 0x0000000104047890 */ /* 0x000fc8000fffe0ff */
[----:B------:R-:W-:-:S04]  /*4770*/  UISETP.NE.AND UP0, UPT, UR4, 0x4, UPT ;  /* 0x000000040400788c */ /* 0x000fc8000bf05270 */
[----:B------:R-:W-:Y:S02]  /*4780*/  USEL UR5, URZ, 0x1, UP0 ;  /* 0x00000001ff057887 */ /* 0x000fe40008000000 */
[----:B------:R-:W-:-:S04]  /*4790*/  USEL UR4, UR4, URZ, UP0 ;  /* 0x000000ff04047287 */ /* 0x000fc80008000000 */
[----:B------:R-:W-:Y:S01]  /*47a0*/  ULEA UR4, UR4, UR13, 0x3 ;  /* 0x0000000d04047291 */ /* 0x000fe2000f8e18ff */
[----:B------:R-:W-:-:S04]  /*47b0*/  LOP3.LUT R2, R2, UR5, RZ, 0x3c, !PT ;  /* 0x0000000502027c12 */ /* 0x000fc8000f8e3cff */
[----:B------:R-:W-:-:S04]  /*47c0*/  SHF.L.U32 R2, R2, 0x1f, RZ ;  /* 0x0000001f02027819 */ /* 0x000fc800000006ff */
[----:B------:R-:W2:Y:S02]  /*47d0*/  SYNCS.PHASECHK.TRANS64.TRYWAIT P0, [UR4], R2 ;  /* 0x00000002ff0075a7 */ /* 0x000ea40008001104 */
[----:B--2---:R-:W-:Y:S05]  /*47e0*/  @!P0 BRA `(.L_x_87) ;  /* 0x0000006400e88947 */ /* 0x004fea0003800000 */
.L_x_207:
[----:B------:R-:W-:Y:S01]  /*47f0*/  NOP ;  /* 0x0000000000007918 */ /* 0x000fe20000000000 */
[----:B-1----:R-:W1:Y:S01]  /*4800*/  LDS R0, [UR8+0x14] ;  /* 0x00001408ff007984 */ /* 0x002e620008000800 */
[----:B------:R-:W-:Y:S01]  /*4810*/  ULOP3.LUT UR4, UR24, 0xffff, URZ, 0xc0, !UPT ;  /* 0x0000ffff18047892 */ /* 0x000fe2000f8ec0ff */
[----:B------:R-:W-:Y:S01]  /*4820*/  UMOV UR5, 0xffff ;  /* 0x0000ffff00057882 */ /* 0x000fe20000000000 */
[----:B------:R-:W-:Y:S02]  /*4830*/  UMOV UR6, 0x1 ;  /* 0x0000000100067882 */ /* 0x000fe40000000000 */
[----:B------:R-:W-:-:S04]  /*4840*/  USHF.R.U32.HI UR4, URZ, 0x5, UR4 ;  /* 0x00000005ff047899 */ /* 0x000fc80008011604 */
[----:B------:R-:W-:Y:S02]  /*4850*/  USHF.L.U32 UR5, UR5, UR4, URZ ;  /* 0x0000000405057299 */ /* 0x000fe400080006ff */
[----:B------:R-:W-:-:S04]  /*4860*/  USHF.L.U32 UR4, UR6, UR4, URZ ;  /* 0x0000000406047299 */ /* 0x000fc800080006ff */
[----:B-1----:R-:W-:-:S04]  /*4870*/  LOP3.LUT R0, R0, UR5, RZ, 0xc0, !PT ;  /* 0x0000000500007c12 */ /* 0x002fc8000f8ec0ff */
[----:B------:R-:W-:-:S13]  /*4880*/  ISETP.NE.AND P0, PT, R0, UR5, PT ;  /* 0x0000000500007c0c */ /* 0x000fda000bf05270 */
[----:B------:R-:W-:Y:S05]  /*4890*/  @P0 BRA `(.L_x_88) ;  /* 0x0000000000580947 */ /* 0x000fea0003800000 */
[----:B------:R-:W1:Y:S02]  /*48a0*/  LDS R0, [UR8+0x18] ;  /* 0x00001808ff007984 */ /* 0x000e640008000800 */
[----:B-1----:R-:W-:-:S04]  /*48b0*/  LOP3.LUT R0, R0, UR4, RZ, 0xc0, !PT ;  /* 0x0000000400007c12 */ /* 0x002fc8000f8ec0ff */
[----:B------:R-:W-:-:S13]  /*48c0*/  ISETP.NE.AND P0, PT, R0, UR4, PT ;  /* 0x0000000400007c0c */ /* 0x000fda000bf05270 */
[----:B------:R-:W-:Y:S05]  /*48d0*/  @P0 BRA `(.L_x_89) ;  /* 0x00000000003c0947 */ /* 0x000fea0003800000 */
[----:B------:R-:W1:Y:S01]  /*48e0*/  S2R R2, SR_LANEID ;  /* 0x0000000000027919 */ /* 0x000e620000000000 */
[----:B------:R-:W-:-:S06]  /*48f0*/  ULOP3.LUT UR5, URZ, UR5, URZ, 0x33, !UPT ;  /* 0x00000005ff057292 */ /* 0x000fcc000f8e33ff */
[----:B------:R-:W-:-:S04]  /*4900*/  IMAD.U32 R0, RZ, RZ, UR5 ;  /* 0x00000005ff007e24 */ /* 0x000fc8000f8e00ff */
[----:B------:R2:W4:Y:S02]  /*4910*/  REDUX UR7, R0 ;  /* 0x00000000000773c4 */ /* 0x0005240000000000 */
[----:B------:R1:W-:Y:S01]  /*4920*/  UTCATOMSWS.AND URZ, UR5 ;  /* 0x0000000500ff79e3 */ /* 0x0003e20008000000 */
[----:B--2---:R-:W-:Y:S01]  /*4930*/  LOP3.LUT R0, RZ, UR4, RZ, 0x33, !PT ;  /* 0x00000004ff007c12 */ /* 0x004fe2000f8e33ff */
[----:B------:R-:W-:Y:S02]  /*4940*/  VOTEU.ANY UR4, UPT, PT ;  /* 0x0000000000047886 */ /* 0x000fe400038e0100 */
[----:B------:R-:W-:Y:S02]  /*4950*/  UFLO.U32 UR4, UR4 ;  /* 0x00000004000472bd */ /* 0x000fe400080e0000 */
[----:B------:R-:W2:Y:S04]  /*4960*/  REDUX UR6, R0 ;  /* 0x00000000000673c4 */ /* 0x000ea80000000000 */
[----:B-1----:R-:W-:-:S02]  /*4970*/  ISETP.EQ.U32.AND P0, PT, R2, UR4, PT ;  /* 0x0000000402007c0c */ /* 0x002fc4000bf02070 */
[----:B----4-:R-:W-:-:S11]  /*4980*/  MOV R2, UR7 ;  /* 0x0000000700027c02 */ /* 0x010fd60008000f00 */
[----:B------:R1:W-:Y:S01]  /*4990*/  @P0 ATOMS.AND RZ, [UR8+0x14], R2 ;  /* 0x00001402ffff098c */ /* 0x0003e2000a800008 */
[----:B--2---:R-:W-:-:S05]  /*49a0*/  IMAD.U32 R0, RZ, RZ, UR6 ;  /* 0x00000006ff007e24 */ /* 0x004fca000f8e00ff */
[----:B------:R1:W-:Y:S01]  /*49b0*/  @P0 ATOMS.AND RZ, [UR8+0x18], R0 ;  /* 0x00001800ffff098c */ /* 0x0003e2000a800008 */
[----:B------:R-:W-:Y:S05]  /*49c0*/  BRA `(.L_x_90) ;  /* 0x0000000000147947 */ /* 0x000fea0003800000 */
.L_x_89:
[----:B------:R-:W-:Y:S02]  /*49d0*/  MOV R2, 0x49f0 ;  /* 0x000049f000027802 */ /* 0x000fe40000000f00 */
[----:B---3-5:R-:W-:Y:S05]  /*49e0*/  CALL.REL.NOINC `($__internal_0_$__cuda_sm10x_tcgen05_guardrail_trap_col_being_dealloced_not_returned_by_alloc) ;  /* 0x0000006800cc7944 */ /* 0x028fea0003c00000 */
[----:B------:R-:W-:Y:S05]  /*49f0*/  BRA `(.L_x_90) ;  /* 0x0000000000087947 */ /* 0x000fea0003800000 */
.L_x_88:
[----:B------:R-:W-:Y:S02]  /*4a00*/  MOV R2, 0x4a20 ;  /* 0x00004a2000027802 */ /* 0x000fe40000000f00 */
[----:B---3-5:R-:W-:Y:S05]  /*4a10*/  CALL.REL.NOINC `($__internal_2_$__cuda_sm10x_tcgen05_guardrail_trap_unallocated_columns_being_dealloced) ;  /* 0x0000006800d87944 */ /* 0x028fea0003c00000 */
.L_x_90:
[----:B------:R-:W-:Y:S01]  /*4a20*/  NOP ;  /* 0x0000000000007918 */ /* 0x000fe20000000000 */
[----:B------:R-:W-:Y:S05]  /*4a30*/  EXIT ;  /* 0x000000000000794d */ /* 0x000fea0003800000 */
.L_x_72:
[----:B------:R-:W-:-:S09]  /*4a40*/  UISETP.NE.OR UP0, UPT, UR17, 0x3, !UP3 ;  /* 0x000000031100788c */ /* 0x000fd2000df05670 */
[----:B------:R-:W-:Y:S05]  /*4a50*/  BRA.U UP0, `(.L_x_91) ;  /* 0x0000001100587547 */ /* 0x000fea000b800000 */
[----:B------:R-:W2:Y:S01]  /*4a60*/  LDCU UR31, c[0x0][0x370] ;  /* 0x00006e00ff1f77ac */ /* 0x000ea20008000800 */
[----:B------:R-:W3:Y:S01]  /*4a70*/  LDC.64 R16, c[0x0][0x348] ;  /* 0x0000d200ff107b82 */ /* 0x000ee20000000a00 */
[----:B------:R-:W-:Y:S02]  /*4a80*/  HFMA2 R13, -RZ, RZ, 0, 0 ;  /* 0x00000000ff0d7431 */ /* 0x000fe400000001ff */
[----:B------:R-:W-:Y:S01]  /*4a90*/  IMAD.MOV.U32 R15, RZ, RZ, 0x1 ;  /* 0x00000001ff0f7424 */ /* 0x000fe200078e00ff */
[----:B------:R-:W2:Y:S01]  /*4aa0*/  LDCU.128 UR48, c[0x0][0xb10] ;  /* 0x00016200ff3077ac */ /* 0x000ea20008000c00 */
[----:B------:R-:W-:Y:S01]  /*4ab0*/  IMAD.MOV.U32 R14, RZ, RZ, RZ ;  /* 0x000000ffff0e7224 */ /* 0x000fe200078e00ff */
[----:B------:R-:W-:Y:S01]  /*4ac0*/  MOV R7, 0x1000 ;  /* 0x0000100000077802 */ /* 0x000fe20000000f00 */
[----:B------:R-:W4:Y:S01]  /*4ad0*/  LDCU UR30, c[0x0][0x374] ;  /* 0x00006e80ff1e77ac */ /* 0x000f220008000800 */
[----:B------:R-:W1:Y:S01]  /*4ae0*/  LDC.64 R2, c[0x0][0x888] ;  /* 0x00022200ff027b82 */ /* 0x000e620000000a00 */
[----:B------:R-:W4:Y:S01]  /*4af0*/  LDCU UR15, c[0x0][0xb0c] ;  /* 0x00016180ff0f77ac */ /* 0x000f220008000800 */
[----:B------:R-:W3:Y:S06]  /*4b00*/  LDCU UR40, c[0x0][0xb20] ;  /* 0x00016400ff2877ac */ /* 0x000eec0008000800 */
[----:B------:R-:W1:Y:S01]  /*4b10*/  LDC.64 R4, c[0x0][0x890] ;  /* 0x00022400ff047b82 */ /* 0x000e620000000a00 */
[----:B------:R-:W3:Y:S01]  /*4b20*/  LDCU UR4, c[0x0][0xb30] ;  /* 0x00016600ff0477ac */ /* 0x000ee20008000800 */
[----:B------:R-:W-:Y:S01]  /*4b30*/  UMOV UR21, 0x400 ;  /* 0x0000040000157882 */ /* 0x000fe20000000000 */
[----:B--2---:R-:W-:-:S02]  /*4b40*/  UIMAD.WIDE.U32 UR6, UR31, UR48, URZ ;  /* 0x000000301f0672a5 */ /* 0x004fc4000f8e00ff */
[----:B----4-:R-:W-:Y:S02]  /*4b50*/  UIMAD.WIDE.U32 UR8, UR30, UR51, URZ ;  /* 0x000000331e0872a5 */ /* 0x010fe4000f8e00ff */
[----:B------:R-:W-:Y:S02]  /*4b60*/  ULEA UR21, UR45, UR21, 0x18 ;  /* 0x000000152d157291 */ /* 0x000fe4000f8ec0ff */
[----:B------:R-:W-:Y:S02]  /*4b70*/  UPLOP3.LUT UP3, UPT, UPT, UPT, UPT, 0x40, 0x4 ;  /* 0x000000000004789c */ /* 0x000fe40003f6e870 */
[----:B------:R-:W-:Y:S01]  /*4b80*/  UIADD3 UR37, UPT, UPT, UR21, 0x158, URZ ;  /* 0x0000015815257890 */ /* 0x000fe2000fffe0ff */
[----:B------:R-:W-:Y:S01]  /*4b90*/  UMOV UR6, UR7 ;  /* 0x0000000700067c82 */ /* 0x000fe20008000000 */
[----:B------:R-:W-:Y:S01]  /*4ba0*/  UMOV UR38, UR9 ;  /* 0x0000000900267c82 */ /* 0x000fe20008000000 */
[----:B------:R-:W-:Y:S02]  /*4bb0*/  UISETP.GE.AND UP0, UPT, UR42, 0x1, UPT ;  /* 0x000000012a00788c */ /* 0x000fe4000bf06270 */
[----:B------:R-:W-:Y:S01]  /*4bc0*/  UISETP.NE.AND UP4, UPT, UR42, 0x1, UPT ;  /* 0x000000012a00788c */ /* 0x000fe2000bf85270 */
[----:B------:R-:W2:Y:S01]  /*4bd0*/  LDCU.64 UR22, c[0x0][0xb28] ;  /* 0x00016500ff1677ac */ /* 0x000ea20008000a00 */
[----:B------:R-:W-:-:S02]  /*4be0*/  UISETP.NE.AND UP6, UPT, UR15, 0x1, UPT ;  /* 0x000000010f00788c */ /* 0x000fc4000bfc5270 */
[----:B------:R-:W-:Y:S02]  /*4bf0*/  UISETP.NE.AND UP5, UPT, UR50, 0x1, UPT ;  /* 0x000000013200788c */ /* 0x000fe4000bfa5270 */
[----:B------:R-:W-:Y:S02]  /*4c00*/  UIADD3 UR33, UPT, UPT, UR21, 0x140, URZ ;  /* 0x0000014015217890 */ /* 0x000fe4000fffe0ff */
[----:B------:R-:W-:Y:S02]  /*4c10*/  UIADD3 UR25, UPT, UPT, UR21, 0x148, URZ ;  /* 0x0000014815197890 */ /* 0x000fe4000fffe0ff */
[----:B------:R-:W-:Y:S02]  /*4c20*/  UIADD3 UR17, UPT, UPT, UR21, 0x150, URZ ;  /* 0x0000015015117890 */ /* 0x000fe4000fffe0ff */
[----:B------:R-:W-:Y:S02]  /*4c30*/  UPRMT UR37, UR45, 0x654, UR37 ;  /* 0x000006542d257896 */ /* 0x000fe40008000025 */
[----:B------:R-:W-:-:S02]  /*4c40*/  USHF.R.U32.HI UR39, URZ, UR49, UR6 ;  /* 0x00000031ff277299 */ /* 0x000fc40008011606 */
[----:B---3--:R-:W-:Y:S02]  /*4c50*/  USHF.R.U32.HI UR38, URZ, UR40, UR38 ;  /* 0x00000028ff267299 */ /* 0x008fe40008011626 */
[----:B------:R-:W-:-:S11]  /*4c60*/  UISETP.NE.AND UP2, UPT, UR4, 0x1, UPT ;  /* 0x000000010400788c */ /* 0x000fd6000bf45270 */
.L_x_102:
[C---:B------:R-:W-:Y:S02]  /*4c70*/  LEA R12, R14.reuse, UR21, 0x3 ;  /* 0x000000150e0c7c11 */ /* 0x040fe4000f8e18ff */
[----:B------:R-:W-:Y:S02]  /*4c80*/  SHF.L.U32 R0, R13, 0x1f, RZ ;  /* 0x0000001f0d007819 */ /* 0x000fe400000006ff */
[----:B------:R-:W-:Y:S02]  /*4c90*/  LEA R8, R14, UR21, 0x4 ;  /* 0x000000150e087c11 */ /* 0x000fe4000f8e20ff */
[----:B---3--:R-:W3:Y:S02]  /*4ca0*/  SYNCS.PHASECHK.TRANS64.TRYWAIT P0, [R12+URZ+0x190], R0 ;  /* 0x000190000c0075a7 */ /* 0x008ee400080011ff */
[----:B---3--:R-:W-:Y:S05]  /*4cb0*/  @!P0 BRA `(.L_x_92) ;  /* 0x0000006000cc8947 */ /* 0x008fea0003800000 */
.L_x_208:
[----:B------:R-:W4:Y:S01]  /*4cc0*/  LDS.128 R8, [R8+0x220] ;  /* 0x0002200008087984 */ /* 0x000f220000000c00 */
[----:B------:R-:W-:Y:S01]  /*4cd0*/  UISETP.GE.AND UP0, UPT, UR42, 0x1, UPT ;  /* 0x000000012a00788c */ /* 0x000fe2000bf06270 */
[----:B------:R-:W-:Y:S01]  /*4ce0*/  @!PT LDS RZ, [RZ] ;  /* 0x00000000fffff984 */ /* 0x000fe20000000800 */
[----:B------:R-:W-:Y:S01]  /*4cf0*/  @!PT LDS RZ, [RZ] ;  /* 0x00000000fffff984 */ /* 0x000fe20000000800 */
[----:B------:R-:W-:Y:S01]  /*4d00*/  @!PT LDS RZ, [RZ] ;  /* 0x00000000fffff984 */ /* 0x000fe20000000800 */
[----:B------:R-:W-:Y:S01]  /*4d10*/  @!PT LDS RZ, [RZ] ;  /* 0x00000000fffff984 */ /* 0x000fe20000000800 */
[----:B------:R1:W-:Y:S06]  /*4d20*/  MEMBAR.ALL.CTA ;  /* 0x0000000000007992 */ /* 0x0003ec0000008000 */
[----:B-1----:R-:W1:Y:S01]  /*4d30*/  FENCE.VIEW.ASYNC.S ;  /* 0x00000000000073c6 */ /* 0x002e620000000000 */
[----:B----4-:R-:W-:Y:S11]  /*4d40*/  LOP3.LUT P0, RZ, R10, 0x1, RZ, 0xc0, !PT ;  /* 0x000000010aff7812 */ /* 0x010ff6000780c0ff */
[----:B------:R-:W-:Y:S02]  /*4d50*/  @!UPT UIADD3 URZ, UPT, UPT, URZ, URZ, URZ ;  /* 0x000000fffffff290 */ /* 0x000fe4000fffe0ff */
[----:B-1----:R-:W-:Y:S01]  /*4d60*/  VOTEU.ANY UP1, P0 ;  /* 0x0000000000ff7886 */ /* 0x002fe20000020100 */
[----:B------:R-:W-:Y:S11]  /*4d70*/  PLOP3.LUT P0, PT, PT, PT, UP1, 0x80, 0x8 ;  /* 0x000000000008781c */ /* 0x000ff60003f0f018 */
[----:B------:R-:W-:Y:S02]  /*4d80*/  @!UPT UIADD3 URZ, UPT, UPT, URZ, URZ, URZ ;  /* 0x000000fffffff290 */ /* 0x000fe4000fffe0ff */
[----:B---3--:R-:W-:Y:S02]  /*4d90*/  @P0 SHF.R.U32.HI R0, RZ, 0x10, R9 ;  /* 0x00000010ff000819 */ /* 0x008fe40000011609 */
[----:B------:R-:W-:Y:S02]  /*4da0*/  @P0 MOV R6, R8 ;  /* 0x0000000800060202 */ /* 0x000fe40000000f00 */
[----:B------:R-:W-:Y:S01]  /*4db0*/  @P0 R2UR UR4, R0 ;  /* 0x00000000000402ca */ /* 0x000fe200000e0000 */
[----:B------:R-:W-:Y:S01]  /*4dc0*/  VIADD R0, R12, 0x1a0 ;  /* 0x000001a00c007836 */ /* 0x000fe20000000000 */
[----:B------:R-:W-:Y:S02]  /*4dd0*/  @P0 LOP3.LUT R8, R9, 0xffff, RZ, 0xc0, !PT ;  /* 0x0000ffff09080812 */ /* 0x000fe400078ec0ff */
[----:B------:R-:W-:Y:S02]  /*4de0*/  @P0 R2UR UR6, R6 ;  /* 0x00000000060602ca */ /* 0x000fe400000e0000 */
[----:B------:R-:W-:Y:S02]  /*4df0*/  PRMT R0, RZ, 0x654, R0 ;  /* 0x00000654ff007816 */ /* 0x000fe40000000000 */
[----:B------:R-:W-:Y:S02]  /*4e00*/  @P0 R2UR UR5, R8 ;  /* 0x00000000080502ca */ /* 0x000fe400000e0000 */
[----:B------:R1:W-:Y:S03]  /*4e10*/  SYNCS.ARRIVE.TRANS64.RED.A1T0 RZ, [R0+URZ], RZ ;  /* 0x000000ff00ff79a7 */ /* 0x0003e600081004ff */
[----:B------:R-:W-:Y:S04]  /*4e20*/  @UP1 UMOV UR29, UR4 ;  /* 0x00000004001d1c82 */ /* 0x000fe80008000000 */
[----:B------:R-:W-:Y:S04]  /*4e30*/  @UP1 UMOV UR14, UR6 ;  /* 0x00000006000e1c82 */ /* 0x000fe80008000000 */
[----:B------:R-:W-:Y:S01]  /*4e40*/  @UP1 UMOV UR13, UR5 ;  /* 0x00000005000d1c82 */ /* 0x000fe20008000000 */
[----:B------:R-:W-:Y:S05]  /*4e50*/  BRA.U !UP0, `(.L_x_93) ;  /* 0x0000000108a47547 */ /* 0x000fea000b800000 */
[----:B------:R-:W-:Y:S02]  /*4e60*/  UIMAD.WIDE.U32 UR18, UR13, UR51, URZ ;  /* 0x000000330d1272a5 */ /* 0x000fe4000f8e00ff */
[----:B------:R-:W-:Y:S02]  /*4e70*/  UIMAD.WIDE.U32 UR26, UR14, UR48, URZ ;  /* 0x000000300e1a72a5 */ /* 0x000fe4000f8e00ff */
[----:B------:R-:W-:Y:S02]  /*4e80*/  USEL UR4, UR30, UR38, !UP5 ;  /* 0x000000261e047287 */ /* 0x000fe4000e800000 */
[----:B------:R-:W-:Y:S02]  /*4e90*/  USEL UR7, UR31, UR39, !UP6 ;  /* 0x000000271f077287 */ /* 0x000fe4000f000000 */
[----:B--2---:R-:W-:Y:S02]  /*4ea0*/  UIMAD.WIDE.U32 UR8, UR4, UR22, URZ ;  /* 0x00000016040872a5 */ /* 0x004fe4000f8e00ff */
[----:B------:R-:W-:Y:S01]  /*4eb0*/  UIMAD.WIDE.U32 UR10, UR7, UR22, URZ ;  /* 0x00000016070a72a5 */ /* 0x000fe2000f8e00ff */
[----:B------:R-:W-:Y:S02]  /*4ec0*/  UMOV UR5, UR19 ;  /* 0x0000001300057c82 */ /* 0x000fe40008000000 */
[----:B------:R-:W-:Y:S03]  /*4ed0*/  USHF.R.U32.HI UR6, URZ, UR40, UR5 ;  /* 0x00000028ff067299 */ /* 0x000fe60008011605 */
[----:B------:R-:W-:Y:S01]  /*4ee0*/  UMOV UR5, UR27 ;  /* 0x0000001b00057c82 */ /* 0x000fe20008000000 */
[----:B------:R-:W-:Y:S02]  /*4ef0*/  USEL UR6, UR13, UR6, !UP5 ;  /* 0x000000060d067287 */ /* 0x000fe4000e800000 */
[----:B------:R-:W-:Y:S03]  /*4f00*/  USHF.R.U32.HI UR12, URZ, UR49, UR5 ;  /* 0x00000031ff0c7299 */ /* 0x000fe60008011605 */
[----:B------:R-:W-:Y:S02]  /*4f10*/  UMOV UR5, UR9 ;  /* 0x0000000900057c82 */ /* 0x000fe40008000000 */
[----:B------:R-:W-:Y:S03]  /*4f20*/  @UP4 USHF.R.U32.HI UR4, URZ, UR23, UR5 ;  /* 0x00000017ff044299 */ /* 0x000fe60008011605 */
[----:B------:R-:W-:Y:S01]  /*4f30*/  UMOV UR5, UR11 ;  /* 0x0000000b00057c82 */ /* 0x000fe20008000000 */
[----:B------:R-:W-:Y:S02]  /*4f40*/  UIMAD UR4, UR42, UR4, URZ ;  /* 0x000000042a0472a4 */ /* 0x000fe4000f8e02ff */
[----:B------:R-:W-:Y:S02]  /*4f50*/  @UP4 USHF.R.U32.HI UR7, URZ, UR23, UR5 ;  /* 0x00000017ff074299 */ /* 0x000fe40008011605 */
[----:B------:R-:W-:Y:S02]  /*4f60*/  UIMAD.WIDE.U32 UR10, UR6, UR22, URZ ;  /* 0x00000016060a72a5 */ /* 0x000fe4000f8e00ff */
[----:B------:R-:W-:Y:S02]  /*4f70*/  USEL UR5, UR14, UR12, !UP6 ;  /* 0x0000000c0e057287 */ /* 0x000fe4000f000000 */
[----:B------:R-:W-:Y:S02]  /*4f80*/  UIMAD UR8, UR42, UR7, URZ ;  /* 0x000000072a0872a4 */ /* 0x000fe4000f8e02ff */
[----:B------:R-:W-:Y:S03]  /*4f90*/  UISETP.GE.AND UP0, UPT, UR6, UR4, UPT ;  /* 0x000000040600728c */ /* 0x000fe6000bf06270 */
[----:B------:R-:W-:Y:S01]  /*4fa0*/  UMOV UR4, UR11 ;  /* 0x0000000b00047c82 */ /* 0x000fe20008000000 */
[----:B------:R-:W-:Y:S02]  /*4fb0*/  UISETP.GE.OR UP0, UPT, UR5, UR8, UP0 ;  /* 0x000000080500728c */ /* 0x000fe40008706670 */
[----:B------:R-:W-:Y:S02]  /*4fc0*/  USHF.R.U32.HI UR4, URZ, UR23, UR4 ;  /* 0x00000017ff047299 */ /* 0x000fe40008011604 */
[----:B------:R-:W-:Y:S02]  /*4fd0*/  UIMAD.WIDE.U32 UR8, UR5, UR22, URZ ;  /* 0x00000016050872a5 */ /* 0x000fe4000f8e00ff */
[----:B------:R-:W-:Y:S04]  /*4fe0*/  USEL UR10, UR6, UR4, !UP4 ;  /* 0x00000004060a7287 */ /* 0x000fe8000e000000 */
[----:B------:R-:W-:Y:S01]  /*4ff0*/  UIADD3 UR11, UPT, UPT, -UR10, URZ, URZ ;  /* 0x000000ff0a0b7290 */ /* 0x000fe2000fffe1ff */
[----:B------:R-:W-:Y:S02]  /*5000*/  @!UP0 UMOV UR4, UR9 ;  /* 0x0000000900048c82 */ /* 0x000fe40008000000 */
[----:B------:R-:W-:Y:S02]  /*5010*/  @!UP0 USHF.R.U32.HI UR4, URZ, UR23, UR4 ;  /* 0x00000017ff048299 */ /* 0x000fe40008011604 */
[----:B------:R-:W-:Y:S02]  /*5020*/  UIMAD UR8, UR42, UR11, UR6 ;  /* 0x0000000b2a0872a4 */ /* 0x000fe4000f8e0206 */
[----:B------:R-:W-:Y:S04]  /*5030*/  @!UP0 USEL UR4, UR5, UR4, !UP4 ;  /* 0x0000000405048287 */ /* 0x000fe8000e000000 */
[----:B------:R-:W-:Y:S02]  /*5040*/  @!UP0 UIMAD UR8, UR7, UR8, UR4 ;  /* 0x00000008070882a4 */ /* 0x000fe4000f8e0204 */
[----:B------:R-:W-:Y:S02]  /*5050*/  @!UP0 UIADD3 UR9, UPT, UPT, UR10, -UR4, URZ ;  /* 0x800000040a098290 */ /* 0x000fe4000fffe0ff */
[----:B------:R-:W-:Y:S02]  /*5060*/  UIADD3 UR4, UPT, UPT, -UR5, URZ, URZ ;  /* 0x000000ff05047290 */ /* 0x000fe4000fffe1ff */
[----:B------:R-:W-:Y:S02]  /*5070*/  UIADD3 UR7, UPT, UPT, -UR6, URZ, URZ ;  /* 0x000000ff06077290 */ /* 0x000fe4000fffe1ff */
[----:B------:R-:W-:Y:S02]  /*5080*/  @!UP0 UIMAD UR6, UR9, UR42, UR5 ;  /* 0x0000002a090682a4 */ /* 0x000fe4000f8e0205 */
[----:B------:R-:W-:Y:S02]  /*5090*/  UIMAD UR14, UR15, UR4, UR14 ;  /* 0x000000040f0e72a4 */ /* 0x000fe4000f8e020e */
[----:B------:R-:W-:Y:S01]  /*50a0*/  UIMAD UR13, UR50, UR7, UR13 ;  /* 0x00000007320d72a4 */ /* 0x000fe2000f8e020d */
[----:B------:R-:W-:Y:S02]  /*50b0*/  @!UP0 UMOV UR5, UR8 ;  /* 0x0000000800058c82 */ /* 0x000fe40008000000 */
[----:B------:R-:W-:Y:S02]  /*50c0*/  UIMAD UR14, UR5, UR15, UR14 ;  /* 0x0000000f050e72a4 */ /* 0x000fe4000f8e020e */
[----:B------:R-:W-:Y:S11]  /*50d0*/  UIMAD UR13, UR6, UR50, UR13 ;  /* 0x00000032060d72a4 */ /* 0x000ff6000f8e020d */
[----:B------:R-:W-:Y:S01]  /*50e0*/  @!UPT UIADD3 URZ, UPT, UPT, URZ, URZ, URZ ;  /* 0x000000fffffff290 */ /* 0x000fe2000fffe0ff */
.L_x_93:
[----:B------:R-:W3:Y:S01]  /*50f0*/  @!UP2 LDCU.128 UR8, c[0x0][0xb10] ;  /* 0x00016200ff08a7ac */ /* 0x000ee20008000c00 */
[C---:B------:R-:W-:Y:S02]  /*5100*/  ISETP.NE.U32.AND P1, PT, R4.reuse, RZ, PT ;  /* 0x000000ff0400720c */ /* 0x040fe40003f25070 */
[----:B------:R-:W-:Y:S02]  /*5110*/  ISETP.NE.U32.AND P0, PT, R4, RZ, PT ;  /* 0x000000ff0400720c */ /* 0x000fe40003f05070 */
[C---:B------:R-:W-:Y:S02]  /*5120*/  ISETP.NE.AND.EX P1, PT, R5.reuse, RZ, PT, P1 ;  /* 0x000000ff0500720c */ /* 0x040fe40003f25310 */
[----:B------:R-:W-:Y:S01]  /*5130*/  ISETP.NE.AND.EX P0, PT, R5, RZ, PT, P0 ;  /* 0x000000ff0500720c */ /* 0x000fe20003f05300 */
[----:B------:R-:W4:Y:S01]  /*5140*/  @!UP2 LDCU UR5, c[0x0][0xb0c] ;  /* 0x00016180ff05a7ac */ /* 0x000f220008000800 */
[----:B------:R-:W-:Y:S01]  /*5150*/  SHF.L.U32 R9, R15, 0x1f, RZ ;  /* 0x0000001f0f097819 */ /* 0x000fe200000006ff */
[----:B------:R-:W-:Y:S02]  /*5160*/  USHF.L.U32 UR35, UR16, 0x6, URZ ;  /* 0x0000000610237899 */ /* 0x000fe400080006ff */
[----:B------:R-:W-:Y:S02]  /*5170*/  USHF.L.U32 UR34, UR20, 0x8, URZ ;  /* 0x0000000814227899 */ /* 0x000fe400080006ff */
[----:B---3--:R-:W-:Y:S07]  /*5180*/  UIMAD.WIDE.U32 UR6, UR14, UR8, URZ ;  /* 0x000000080e0672a5 */ /* 0x008fee000f8e00ff */
[----:B------:R-:W-:Y:S01]  /*5190*/  @!UP2 UMOV UR4, UR7 ;  /* 0x000000070004ac82 */ /* 0x000fe20008000000 */
[----:B----4-:R-:W-:Y:S02]  /*51a0*/  @!UP2 UISETP.NE.AND UP0, UPT, UR5, 0x1, UPT ;  /* 0x000000010500a88c */ /* 0x010fe4000bf05270 */
[----:B------:R-:W-:Y:S02]  /*51b0*/  @!UP2 USHF.R.U32.HI UR4, URZ, UR9, UR4 ;  /* 0x00000009ff04a299 */ /* 0x000fe40008011604 */
[----:B------:R-:W-:Y:S02]  /*51c0*/  UIMAD.WIDE.U32 UR6, UR13, UR11, URZ ;  /* 0x0000000b0d0672a5 */ /* 0x000fe4000f8e00ff */
[----:B------:R-:W-:Y:S02]  /*51d0*/  @!UP2 USEL UR8, UR14, UR4, !UP0 ;  /* 0x000000040e08a287 */ /* 0x000fe4000c000000 */
[----:B------:R-:W-:Y:S03]  /*51e0*/  @!UP2 UISETP.NE.AND UP0, UPT, UR10, 0x1, UPT ;  /* 0x000000010a00a88c */ /* 0x000fe6000bf05270 */
[----:B------:R-:W-:Y:S02]  /*51f0*/  @!UP2 UMOV UR6, UR7 ;  /* 0x000000070006ac82 */ /* 0x000fe40008000000 */
[----:B------:R-:W3:Y:S02]  /*5200*/  @!UP2 LDCU UR4, c[0x0][0xb20] ;  /* 0x00016400ff04a7ac */ /* 0x000ee40008000800 */
[----:B---3--:R-:W-:Y:S04]  /*5210*/  @!UP2 USHF.R.U32.HI UR6, URZ, UR4, UR6 ;  /* 0x00000004ff06a299 */ /* 0x008fe80008011606 */
[----:B------:R-:W-:Y:S04]  /*5220*/  @!UP2 USEL UR6, UR13, UR6, !UP0 ;  /* 0x000000060d06a287 */ /* 0x000fe8000c000000 */
[----:B------:R-:W-:Y:S02]  /*5230*/  @!UP2 UIADD3 UR4, UPT, UPT, -UR8, UR6, URZ ;  /* 0x000000060804a290 */ /* 0x000fe4000fffe1ff */
[----:B------:R-:W-:Y:S02]  /*5240*/  @!UP2 UIADD3 UR6, UPT, UPT, UR8, -UR6, URZ ;  /* 0x800000060806a290 */ /* 0x000fe4000fffe0ff */
[----:B------:R-:W-:Y:S02]  /*5250*/  @!UP2 UIMAD UR14, UR4, UR5, UR14 ;  /* 0x00000005040ea2a4 */ /* 0x000fe4000f8e020e */
[----:B------:R-:W-:Y:S01]  /*5260*/  @!UP2 UIMAD UR13, UR6, UR10, UR13 ;  /* 0x0000000a060da2a4 */ /* 0x000fe2000f8e020d */
[----:B------:R-:W-:Y:S11]  /*5270*/  BRA.U UP3, `(.L_x_94) ;  /* 0x0000000103107547 */ /* 0x000ff6000b800000 */
[----:B------:R-:W-:Y:S04]  /*5280*/  MOV R6, UR46 ;  /* 0x0000002e00067c02 */ /* 0x000fe80008000f00 */
[----:B------:R-:W-:Y:S04]  /*5290*/  SHF.L.U32 R6, R6, 0x1f, RZ ;  /* 0x0000001f06067819 */ /* 0x000fe800000006ff */
[----:B------:R-:W3:Y:S02]  /*52a0*/  SYNCS.PHASECHK.TRANS64.TRYWAIT P2, [UR21+0x188], R6 ;  /* 0x00018806ff0075a7 */ /* 0x000ee40008041115 */
[----:B---3--:R-:W-:Y:S05]  /*52b0*/  @!P2 BRA `(.L_x_95) ;  /* 0x0000005c0060a947 */ /* 0x008fea0003800000 */
.L_x_94:
[----:B------:R-:W-:Y:S05]  /*52c0*/  @!P1 BRA `(.L_x_96) ;  /* 0x0000000000309947 */ /* 0x000fea0003800000 */
[----:B------:R-:W-:Y:S01]  /*52d0*/  ISETP.NE.U32.AND P1, PT, R2, RZ, PT ;  /* 0x000000ff0200720c */ /* 0x000fe20003f25070 */
[----:B------:R-:W3:Y:S01]  /*52e0*/  LDCU.64 UR4, c[0x0][0x358] ;  /* 0x00006b00ff0477ac */ /* 0x000ee20008000a00 */
[----:B------:R-:W-:Y:S02]  /*52f0*/  IMAD.MOV.U32 R74, RZ, RZ, 0x1 ;  /* 0x00000001ff4a7424 */ /* 0x000fe400078e00ff */
[----:B------:R-:W-:Y:S11]  /*5300*/  ISETP.NE.AND.EX P1, PT, R3, RZ, PT, P1 ;  /* 0x000000ff0300720c */ /* 0x000ff60003f25310 */
[----:B------:R-:W-:Y:S02]  /*5310*/  @!UPT UIADD3 URZ, UPT, UPT, URZ, URZ, URZ ;  /* 0x000000fffffff290 */ /* 0x000fe4000fffe0ff */
[----:B------:R-:W4:Y:S01]  /*5320*/  @P1 LDC.64 R10, c[0x0][0x888] ;  /* 0x00022200ff0a1b82 */ /* 0x000f220000000a00 */
[----:B-1----:R-:W-:Y:S04]  /*5330*/  @P1 IMAD R0, R4, UR36, RZ ;  /* 0x0000002404001c24 */ /* 0x002fe8000f8e02ff */
[----:B----4-:R-:W-:Y:S04]  /*5340*/  @P1 IMAD.WIDE R10, R0, 0x4, R10 ;  /* 0x00000004000a1825 */ /* 0x010fe800078e020a */
[----:B------:R-:W-:Y:S01]  /*5350*/  HFMA2 R0, -RZ, RZ, 0, 5.9604644775390625e-08 ;  /* 0x00000001ff007431 */ /* 0x000fe200000001ff */
[----:B---3-5:R3:W5:Y:S04]  /*5360*/  @P1 LDG.E R40, desc[UR4][R10.64] ;  /* 0x000000040a281981 */ /* 0x028768000c1e1900 */
[----:B------:R-:W-:Y:S01]  /*5370*/  @!P1 PRMT R74, R0, 0x7610, R74 ;  /* 0x00007610004a9816 */ /* 0x000fe2000000004a */
[----:B---3--:R-:W4:Y:S06]  /*5380*/  @!P1 LDC R40, c[0x0][0x880] ;  /* 0x00022000ff289b82 */ /* 0x008f2c0000000800 */
.L_x_96:
[----:B----45:R-:W-:Y:S01]  /*5390*/  @!P0 ISETP.EQ.AND P1, PT, R40, RZ, PT ;  /* 0x000000ff2800820c */ /* 0x030fe20003f22270 */
[----:B------:R-:W-:Y:S01]  /*53a0*/  @!UPT UIADD3 URZ, UPT, UPT, URZ, URZ, URZ ;  /* 0x000000fffffff290 */ /* 0x000fe2000fffe0ff */
[----:B------:R-:W-:Y:S11]  /*53b0*/  @!P0 BRA `(.L_x_97) ;  /* 0x0000000000188947 */ /* 0x000ff60003800000 */
[----:B------:R-:W-:Y:S02]  /*53c0*/  LOP3.LUT P0, RZ, R74, 0xff, RZ, 0xc0, !PT ;  /* 0x000000ff4aff7812 */ /* 0x000fe4000780c0ff */
[----:B------:R-:W-:Y:S04]  /*53d0*/  ISETP.NE.U32.AND P1, PT, R2, RZ, PT ;  /* 0x000000ff0200720c */ /* 0x000fe80003f25070 */
[----:B------:R-:W-:Y:S04]  /*53e0*/  ISETP.NE.AND.EX P1, PT, R3, RZ, PT, P1 ;  /* 0x000000ff0300720c */ /* 0x000fe80003f25310 */
[----:B------:R-:W-:Y:S03]  /*53f0*/  PLOP3.LUT P1, PT, P1, PT, PT, 0x8, 0x80 ;  /* 0x000000000080781c */ /* 0x000fe60000f2e170 */
[----:B------:R-:W-:Y:S11]  /*5400*/  @P0 ISETP.EQ.AND P1, PT, R40, RZ, PT ;  /* 0x000000ff2800020c */ /* 0x000ff60003f22270 */
[----:B------:R-:W-:Y:S02]  /*5410*/  @!UPT UIADD3 URZ, UPT, UPT, URZ, URZ, URZ ;  /* 0x000000fffffff290 */ /* 0x000fe4000fffe0ff */
.L_x_97:
[----:B------:R-:W3:Y:S01]  /*5420*/  SYNCS.PHASECHK.TRANS64.TRYWAIT P2, [UR21+0x160], R9 ;  /* 0x00016009ff0075a7 */ /* 0x000ee20008041115 */
[----:B------:R-:W-:Y:S04]  /*5430*/  ELECT P0, URZ, PT ;  /* 0x0000000000ff782f */ /* 0x000fe80003800000 */
[----:B------:R-:W-:Y:S11]  /*5440*/  PLOP3.LUT P1, PT, P1, P0, PT, 0xf2, 0x2f ;  /* 0x00000000002f781c */ /* 0x000ff60000f21e72 */
[----:B------:R-:W-:Y:S02]  /*5450*/  @!UPT UIADD3 URZ, UPT, UPT, URZ, URZ, URZ ;  /* 0x000000fffffff290 */ /* 0x000fe4000fffe0ff */
[----:B------:R-:W-:Y:S05]  /*5460*/  @!P1 IADD3 R8, P0, PT, R16, 0x580, RZ ;  /* 0x0000058010089810 */ /* 0x000fea0007f1e0ff */
[----:B-1----:R-:W-:Y:S01]  /*5470*/  @!P1 IMAD.X R6, RZ, RZ, R17, P0 ;  /* 0x000000ffff069224 */ /* 0x002fe200000e0611 */
[----:B---3--:R-:W-:Y:S07]  /*5480*/  @!P2 BRA `(.L_x_98) ;  /* 0x0000005c0004a947 */ /* 0x008fee0003800000 */
.L_x_211:
[----:B------:R-:W-:Y:S01]  /*5490*/  @!P1 R2UR UR5, R8 ;  /* 0x00000000080592ca */ /* 0x000fe200000e0000 */
[----:B------:R-:W-:Y:S01]  /*54a0*/  VOTEU.ALL UP0, P1 ;  /* 0x0000000000ff7886 */ /* 0x000fe20000800000 */
[----:B------:R-:W-:Y:S01]  /*54b0*/  @!P1 R2UR UR4, R6 ;  /* 0x00000000060492ca */ /* 0x000fe200000e0000 */
[----:B-1----:R-:W-:Y:S01]  /*54c0*/  @!P1 IMAD.MOV.U32 R0, RZ, RZ, 0x1000 ;  /* 0x00001000ff009424 */ /* 0x002fe200078e00ff */
[----:B------:R-:W-:Y:S01]  /*54d0*/  UMOV UR8, 0x0 ;  /* 0x0000000000087882 */ /* 0x000fe20000000000 */
[----:B------:R-:W-:Y:S01]  /*54e0*/  UMOV UR9, 0x10000000 ;  /* 0x1000000000097882 */ /* 0x000fe20000000000 */
[----:B------:R-:W-:Y:S01]  /*54f0*/  @!UP0 UIADD3 UR32, UPT, UPT, UR21, 0x400, URZ ;  /* 0x0000040015208890 */ /* 0x000fe2000fffe0ff */
[----:B------:R-:W-:Y:S01]  /*5500*/  @!P1 IADD3 R8, P0, PT, R16, 0x580, RZ ;  /* 0x0000058010089810 */ /* 0x000fe20007f1e0ff */
[----:B------:R-:W-:Y:S01]  /*5510*/  VOTEU.ALL UP0, P1 ;  /* 0x0000000000ff7886 */ /* 0x000fe20000800000 */
[----:B------:R-:W-:Y:S03]  /*5520*/  UPRMT UR6, UR45, 0x654, UR33 ;  /* 0x000006542d067896 */ /* 0x000fe60008000021 */
[----:B------:R-:W-:Y:S02]  /*5530*/  @!P1 IMAD.X R6, RZ, RZ, R17, P0 ;  /* 0x000000ffff069224 */ /* 0x000fe400000e0611 */
[----:B------:R-:W-:Y:S02]  /*5540*/  IMAD.U32 R10, RZ, RZ, UR5 ;  /* 0x00000005ff0a7e24 */ /* 0x000fe4000f8e00ff */
[----:B------:R-:W-:Y:S03]  /*5550*/  IMAD.U32 R11, RZ, RZ, UR4 ;  /* 0x00000004ff0b7e24 */ /* 0x000fe6000f8e00ff */
[----:B------:R-:W-:Y:S02]  /*5560*/  @!P1 R2UR UR4, R10 ;  /* 0x000000000a0492ca */ /* 0x000fe400000e0000 */
[----:B------:R-:W-:Y:S11]  /*5570*/  @!P1 R2UR UR5, R11 ;  /* 0x000000000b0592ca */ /* 0x000ff600000e0000 */
[----:B------:R-:W-:Y:S02]  /*5580*/  @!UPT UIADD3 URZ, UPT, UPT, URZ, URZ, URZ ;  /* 0x000000fffffff290 */ /* 0x000fe4000fffe0ff */
[----:B------:R1:W-:Y:S01]  /*5590*/  @!UP0 UTMALDG.3D [UR32], [UR4], desc[UR8] ;  /* 0x00000820040085b4 */ /* 0x0003e20008011000 */
[----:B------:R1:W-:Y:S01]  /*55a0*/  @!P1 SYNCS.ARRIVE.TRANS64.RED.A0TR RZ, [UR21+0x140], R0 ;  /* 0x00014000ffff99a7 */ /* 0x0003e20008300415 */
[----:B------:R-:W-:Y:S01]  /*55b0*/  SYNCS.ARRIVE.TRANS64.RED.A1T0 RZ, [UR6], RZ ;  /* 0x000000ffffff79a7 */ /* 0x000fe20008100406 */
[----:B------:R-:W3:Y:S02]  /*55c0*/  SYNCS.PHASECHK.TRANS64.TRYWAIT P2, [UR21+0x168], R9 ;  /* 0x00016809ff0075a7 */ /* 0x000ee40008041115 */
[----:B-1-3--:R-:W-:Y:S05]  /*55d0*/  @!P2 BRA `(.L_x_99) ;  /* 0x0000005800c8a947 */ /* 0x00afea0003800000 */
.L_x_213:
        /* <DEDUP_REMOVED lines=8> */
[----:B------:R-:W-:Y:S01]  /*5660*/  @!UP0 UIADD3 UR24, UPT, UPT, UR21, 0x1400, URZ ;  /* 0x0000140015188890 */ /* 0x000fe2000fffe0ff */
[----:B------:R-:W-:Y:S01]  /*5670*/  VOTEU.ALL UP0, P1 ;  /* 0x0000000000ff7886 */ /* 0x000fe20000800000 */
[----:B------:R-:W-:Y:S01]  /*5680*/  UMOV UR27, UR35 ;  /* 0x00000023001b7c82 */ /* 0x000fe20008000000 */
[----:B------:R-:W-:Y:S02]  /*5690*/  UMOV UR28, UR36 ;  /* 0x00000024001c7c82 */ /* 0x000fe40008000000 */
[----:B------:R-:W-:Y:S01]  /*56a0*/  IMAD.U32 R10, RZ, RZ, UR5 ;  /* 0x00000005ff0a7e24 */ /* 0x000fe2000f8e00ff */
[----:B------:R-:W-:Y:S01]  /*56b0*/  UPRMT UR6, UR45, 0x654, UR25 ;  /* 0x000006542d067896 */ /* 0x000fe20008000019 */
[----:B------:R-:W-:Y:S02]  /*56c0*/  IMAD.U32 R11, RZ, RZ, UR4 ;  /* 0x00000004ff0b7e24 */ /* 0x000fe4000f8e00ff */
[----:B------:R-:W-:Y:S01]  /*56d0*/  @!P1 IMAD.X R6, RZ, RZ, R17, P0 ;  /* 0x000000ffff069224 */ /* 0x000fe200000e0611 */
        /* <DEDUP_REMOVED lines=8> */
.L_x_215:
[----:B------:R-:W-:Y:S01]  /*5760*/  @!P1 R2UR UR5, R8 ;  /* 0x00000000080592ca */ /* 0x000fe200000e0000 */
[----:B------:R-:W-:Y:S01]  /*5770*/  VOTEU.ALL UP0, P1 ;  /* 0x0000000000ff7886 */ /* 0x000fe20000800000 */
[----:B------:R-:W-:Y:S01]  /*5780*/  @!P1 R2UR UR4, R6 ;  /* 0x00000000060492ca */ /* 0x000fe200000e0000 */
[----:B-1----:R-:W-:Y:S01]  /*5790*/  @!P1 IMAD.MOV.U32 R0, RZ, RZ, 0x1000 ;  /* 0x00001000ff009424 */ /* 0x002fe200078e00ff */
[----:B------:R-:W-:Y:S01]  /*57a0*/  UMOV UR8, 0x0 ;  /* 0x0000000000087882 */ /* 0x000fe20000000000 */
[----:B------:R-:W-:Y:S01]  /*57b0*/  UMOV UR9, 0x10000000 ;  /* 0x1000000000097882 */ /* 0x000fe20000000000 */
[----:B------:R-:W-:Y:S01]  /*57c0*/  @!UP0 UIADD3 UR18, UPT, UPT, UR34, 0x80, URZ ;  /* 0x0000008022128890 */ /* 0x000fe2000fffe0ff */
[----:B------:R-:W-:Y:S01]  /*57d0*/  VIADD R14, R14, 0x1 ;  /* 0x000000010e0e7836 */ /* 0x000fe20000000000 */
[----:B------:R-:W-:Y:S01]  /*57e0*/  @!UP0 UIADD3 UR16, UPT, UPT, UR21, 0x2400, URZ ;  /* 0x0000240015108890 */ /* 0x000fe2000fffe0ff */
[----:B------:R-:W-:Y:S01]  /*57f0*/  VOTEU.ALL UP0, P1 ;  /* 0x0000000000ff7886 */ /* 0x000fe20000800000 */
[----:B------:R-:W-:Y:S01]  /*5800*/  UMOV UR19, UR35 ;  /* 0x0000002300137c82 */ /* 0x000fe20008000000 */
[----:B------:R-:W-:Y:S02]  /*5810*/  UMOV UR20, UR36 ;  /* 0x0000002400147c82 */ /* 0x000fe40008000000 */
[----:B------:R-:W-:Y:S01]  /*5820*/  IMAD.U32 R10, RZ, RZ, UR5 ;  /* 0x00000005ff0a7e24 */ /* 0x000fe2000f8e00ff */
[----:B------:R-:W-:Y:S01]  /*5830*/  UPRMT UR6, UR45, 0x654, UR17 ;  /* 0x000006542d067896 */ /* 0x000fe20008000011 */
        /* <DEDUP_REMOVED lines=9> */
.L_x_217:
[----:B------:R-:W-:Y:S01]  /*58d0*/  @!P1 IADD3 R6, P0, PT, R16, 0x580, RZ ;  /* 0x0000058010069810 */ /* 0x000fe20007f1e0ff */
[----:B------:R-:W-:Y:S01]  /*58e0*/  VOTEU.ALL UP0, P1 ;  /* 0x0000000000ff7886 */ /* 0x000fe20000800000 */
[----:B------:R-:W-:Y:S01]  /*58f0*/  UMOV UR6, 0x0 ;  /* 0x0000000000067882 */ /* 0x000fe20000000000 */
[----:B------:R-:W-:Y:S01]  /*5900*/  UMOV UR7, 0x10000000 ;  /* 0x1000000000077882 */ /* 0x000fe20000000000 */
[----:B------:R-:W-:Y:S01]  /*5910*/  @!P1 R2UR UR5, R6 ;  /* 0x00000000060592ca */ /* 0x000fe200000e0000 */
[----:B-1----:R-:W-:Y:S01]  /*5920*/  @!P1 IMAD.X R0, RZ, RZ, R17, P0 ;  /* 0x000000ffff009224 */ /* 0x002fe200000e0611 */
[----:B------:R-:W-:Y:S01]  /*5930*/  @!UP0 UIADD3 UR10, UPT, UPT, UR34, 0xc0, URZ ;  /* 0x000000c0220a8890 */ /* 0x000fe2000fffe0ff */
[----:B------:R-:W-:Y:S01]  /*5940*/  R2UR UR18, R76 ;  /* 0x000000004c1272ca */ /* 0x000fe200000e0000 */
[----:B------:R-:W-:Y:S01]  /*5950*/  @!UP0 UIADD3 UR8, UPT, UPT, UR21, 0x3400, URZ ;  /* 0x0000340015088890 */ /* 0x000fe2000fffe0ff */
[----:B------:R-:W-:Y:S01]  /*5960*/  R2UR UR16, R77 ;  /* 0x000000004d1072ca */ /* 0x000fe200000e0000 */
[----:B------:R-:W-:Y:S01]  /*5970*/  @!UP0 UIADD3 UR9, UPT, UPT, UR21, 0x158, URZ ;  /* 0x0000015815098890 */ /* 0x000fe2000fffe0ff */
[----:B------:R-:W-:Y:S01]  /*5980*/  @!P1 R2UR UR4, R0 ;  /* 0x00000000000492ca */ /* 0x000fe200000e0000 */
[----:B------:R-:W-:Y:S01]  /*5990*/  VOTEU.ALL UP0, P1 ;  /* 0x0000000000ff7886 */ /* 0x000fe20000800000 */
[----:B------:R-:W-:Y:S01]  /*59a0*/  UMOV UR11, UR35 ;  /* 0x00000023000b7c82 */ /* 0x000fe20008000000 */
[----:B------:R-:W-:Y:S01]  /*59b0*/  UMOV UR12, UR36 ;  /* 0x00000024000c7c82 */ /* 0x000fe20008000000 */
[C---:B------:R-:W-:Y:S01]  /*59c0*/  ISETP.NE.AND P0, PT, R14.reuse, 0x2, PT ;  /* 0x000000020e00780c */ /* 0x040fe20003f05270 */
[----:B------:R-:W-:Y:S01]  /*59d0*/  UPLOP3.LUT UP3, UPT, UPT, UPT, UPT, 0x80, 0x8 ;  /* 0x000000000008789c */ /* 0x000fe20003f6f070 */
[----:B------:R-:W-:Y:S01]  /*59e0*/  IMAD.U32 R8, RZ, RZ, UR5 ;  /* 0x00000005ff087e24 */ /* 0x000fe2000f8e00ff */
[----:B------:R-:W-:Y:S01]  /*59f0*/  LOP3.LUT R15, R15, 0x1, RZ, 0x3c, !PT ;  /* 0x000000010f0f7812 */ /* 0x000fe200078e3cff */
[----:B------:R-:W-:Y:S01]  /*5a00*/  UMOV UR36, UR29 ;  /* 0x0000001d00247c82 */ /* 0x000fe20008000000 */
[----:B------:R-:W-:Y:S01]  /*5a10*/  SEL R0, RZ, 0x1, P0 ;  /* 0x00000001ff007807 */ /* 0x000fe20000000000 */
[----:B------:R-:W-:Y:S01]  /*5a20*/  UIADD3 UR20, UPT, UPT, UR13, UR18, URZ ;  /* 0x000000120d147290 */ /* 0x000fe2000fffe0ff */
[----:B------:R-:W-:Y:S01]  /*5a30*/  SEL R14, R14, RZ, P0 ;  /* 0x000000ff0e0e7207 */ /* 0x000fe20000000000 */
[----:B------:R-:W-:Y:S01]  /*5a40*/  UIADD3 UR16, UPT, UPT, UR14, UR16, URZ ;  /* 0x000000100e107290 */ /* 0x000fe2000fffe0ff */
[----:B------:R-:W-:Y:S01]  /*5a50*/  IMAD.U32 R9, RZ, RZ, UR4 ;  /* 0x00000004ff097e24 */ /* 0x000fe2000f8e00ff */
[----:B------:R-:W-:Y:S02]  /*5a60*/  @!P1 R2UR UR4, R8 ;  /* 0x00000000080492ca */ /* 0x000fe400000e0000 */
[----:B------:R-:W-:Y:S02]  /*5a70*/  LOP3.LUT R13, R13, R0, RZ, 0x3c, !PT ;  /* 0x000000000d0d7212 */ /* 0x000fe400078e3cff */
[----:B------:R-:W-:Y:S11]  /*5a80*/  @!P1 R2UR UR5, R9 ;  /* 0x00000000090592ca */ /* 0x000ff600000e0000 */
[----:B------:R-:W-:Y:S02]  /*5a90*/  @!UPT UIADD3 URZ, UPT, UPT, URZ, URZ, URZ ;  /* 0x000000fffffff290 */ /* 0x000fe4000fffe0ff */
[----:B------:R3:W-:Y:S01]  /*5aa0*/  @!UP0 UTMALDG.3D [UR8], [UR4], desc[UR6] ;  /* 0x00000608040085b4 */ /* 0x0007e20008011000 */
[----:B------:R3:W-:Y:S01]  /*5ab0*/  @!P1 SYNCS.ARRIVE.TRANS64.RED.A0TR RZ, [UR21+0x158], R7 ;  /* 0x00015807ffff99a7 */ /* 0x0007e20008300415 */
[----:B------:R-:W-:Y:S01]  /*5ac0*/  SYNCS.ARRIVE.TRANS64.RED.A1T0 RZ, [UR37], RZ ;  /* 0x000000ffffff79a7 */ /* 0x000fe20008100425 */
[----:B------:R-:W-:Y:S05]  /*5ad0*/  BRA.U UP1, `(.L_x_102) ;  /* 0xfffffff101647547 */ /* 0x000fea000b83ffff */
[----:B------:R-:W-:-:S04]  /*5ae0*/  SHF.L.U32 R2, R15, 0x1f, RZ ;  /* 0x0000001f0f027819 */ /* 0x000fc800000006ff */
[----:B------:R-:W1:Y:S02]  /*5af0*/  SYNCS.PHASECHK.TRANS64.TRYWAIT P0, [UR21+0x160], R2 ;  /* 0x00016002ff0075a7 */ /* 0x000e640008001115 */
[----:B-1----:R-:W-:Y:S05]  /*5b00*/  @!P0 BRA `(.L_x_103) ;  /* 0x0000005400c48947 */ /* 0x002fea0003800000 */
.L_x_219:
[----:B------:R-:W4:Y:S02]  /*5b10*/  SYNCS.PHASECHK.TRANS64.TRYWAIT P0, [UR21+0x168], R2 ;  /* 0x00016802ff0075a7 */ /* 0x000f240008001115 */
[----:B----4-:R-:W-:Y:S05]  /*5b20*/  @!P0 BRA `(.L_x_104) ;  /* 0x0000005400d48947 */ /* 0x010fea0003800000 */
.L_x_221:
[----:B------:R-:W4:Y:S02]  /*5b30*/  SYNCS.PHASECHK.TRANS64.TRYWAIT P0, [UR21+0x170], R2 ;  /* 0x00017002ff0075a7 */ /* 0x000f240008001115 */
[----:B----4-:R-:W-:Y:S05]  /*5b40*/  @!P0 BRA `(.L_x_105) ;  /* 0x0000005400e48947 */ /* 0x010fea0003800000 */
.L_x_223:
[----:B-1----:R-:W-:-:S07]  /*5b50*/  MOV R0, UR21 ;  /* 0x0000001500007c02 */ /* 0x002fce0008000f00 */
.L_x_106:
[----:B-1----:R-:W-:-:S04]  /*5b60*/  SHF.L.U32 R2, R15, 0x1f, RZ ;  /* 0x0000001f0f027819 */ /* 0x002fc800000006ff */
[----:B------:R1:W4:Y:S03]  /*5b70*/  SYNCS.PHASECHK.TRANS64.TRYWAIT P0, [R0+URZ+0x178], R2 ;  /* 0x00017802000075a7 */ /* 0x00032600080011ff */
[----:B----4-:R-:W-:Y:S05]  /*5b80*/  @!P0 NANOSLEEP.SYNCS 0x989680 ;  /* 0x009896800000895d */ /* 0x010fea0003900000 */
[----:B------:R-:W4:Y:S02]  /*5b90*/  @!P0 SYNCS.PHASECHK.TRANS64 P0, [R0+URZ+0x178], R2 ;  /* 0x00017802000085a7 */ /* 0x000f2400080010ff */
[----:B--234-:R-:W-:Y:S05]  /*5ba0*/  @P0 EXIT ;  /* 0x000000000000094d */ /* 0x01cfea0003800000 */
[----:B------:R-:W-:Y:S05]  /*5bb0*/  BRA `(.L_x_106) ;  /* 0xfffffffc00e87947 */ /* 0x000fea000383ffff */
.L_x_91:
[----:B------:R-:W-:-:S06]  /*5bc0*/  UISETP.GE.AND UP0, UPT, UR17, 0x4, UPT ;  /* 0x000000041100788c */ /* 0x000fcc000bf06270 */
[----:B------:R-:W-:-:S13]  /*5bd0*/  PLOP3.LUT P0, PT, PT, PT, UP0, 0x80, 0x8 ;  /* 0x000000000008781c */ /* 0x000fda0003f0f008 */
[----:B-1----:R-:W-:Y:S05]  /*5be0*/  @!P0 EXIT ;  /* 0x000000000000894d */ /* 0x002fea0003800000 */
[----:B------:R-:W-:Y:S01]  /*5bf0*/  BAR.SYNC.DEFER_BLOCKING 0x6, 0xa0 ;  /* 0x0182800000007b1d */ /* 0x000fe20000010000 */
[C---:B------:R-:W-:Y:S01]  /*5c00*/  IMAD.SHL.U32 R7, R85.reuse, 0x40, RZ ;  /* 0x0000004055077824 */ /* 0x040fe200078e00ff */
[C---:B------:R-:W-:Y:S01]  /*5c10*/  LOP3.LUT R87, R85.reuse, 0x60, RZ, 0xc0, !PT ;  /* 0x0000006055577812 */ /* 0x040fe200078ec0ff */
[C---:B------:R-:W-:Y:S02]  /*5c20*/  IMAD.SHL.U32 R4, R85.reuse, 0x20, RZ ;  /* 0x0000002055047824 */ /* 0x040fe400078e00ff */
[----:B------:R-:W-:Y:S02]  /*5c30*/  HFMA2 R36, -RZ, RZ, 0, 0 ;  /* 0x00000000ff247431 */ /* 0x000fe400000001ff */
[----:B------:R-:W-:Y:S01]  /*5c40*/  IMAD.SHL.U32 R5, R85, 0x8, RZ ;  /* 0x0000000855057824 */ /* 0x000fe200078e00ff */
[----:B------:R-:W-:Y:S01]  /*5c50*/  UMOV UR44, 0x400 ;  /* 0x00000400002c7882 */ /* 0x000fe20000000000 */
[----:B------:R-:W1:Y:S01]  /*5c60*/  LDC.64 R72, c[0x0][0x8b0] ;  /* 0x00022c00ff487b82 */ /* 0x000e620000000a00 */
[----:B------:R-:W-:Y:S01]  /*5c70*/  ULEA UR44, UR45, UR44, 0x18 ;  /* 0x0000002c2d2c7291 */ /* 0x000fe2000f8ec0ff */
[----:B------:R-:W-:Y:S01]  /*5c80*/  LOP3.LUT R6, R7, 0x180, RZ, 0xc0, !PT ;  /* 0x0000018007067812 */ /* 0x000fe200078ec0ff */
[C---:B------:R-:W-:Y:S01]  /*5c90*/  IMAD.U32 R37, R85.reuse, 0x10000, RZ ;  /* 0x0001000055257824 */ /* 0x040fe200078e00ff */
[----:B------:R-:W-:Y:S01]  /*5ca0*/  LOP3.LUT R4, R4, 0xc00, RZ, 0xc0, !PT ;  /* 0x00000c0004047812 */ /* 0x000fe200078ec0ff */
[----:B------:R-:W-:Y:S01]  /*5cb0*/  UIADD3 UR4, UPT, UPT, UR44, 0x4400, URZ ;  /* 0x000044002c047890 */ /* 0x000fe2000fffe0ff */
[----:B------:R-:W-:Y:S01]  /*5cc0*/  LOP3.LUT R5, R6, 0x30, R5, 0xf8, !PT ;  /* 0x0000003006057812 */ /* 0x000fe200078ef805 */
[----:B------:R-:W-:Y:S01]  /*5cd0*/  IMAD.SHL.U32 R6, R85, 0x2, RZ ;  /* 0x0000000255067824 */ /* 0x000fe200078e00ff */
[----:B------:R-:W2:Y:S01]  /*5ce0*/  LDC.64 R70, c[0x0][0x8a8] ;  /* 0x00022a00ff467b82 */ /* 0x000ea20000000a00 */
[----:B------:R-:W-:Y:S01]  /*5cf0*/  LOP3.LUT R4, R4, 0x40, R7, 0xf8, !PT ;  /* 0x0000004004047812 */ /* 0x000fe200078ef807 */
[----:B------:R-:W-:Y:S01]  /*5d00*/  UIADD3 UR5, UPT, UPT, UR44, 0x400, URZ ;  /* 0x000004002c057890 */ /* 0x000fe2000fffe0ff */
[----:B------:R-:W-:Y:S01]  /*5d10*/  LOP3.LUT R37, R37, 0x600000, RZ, 0xc0, !PT ;  /* 0x0060000025257812 */ /* 0x000fe200078ec0ff */
[----:B------:R-:W-:Y:S01]  /*5d20*/  IMAD.MOV.U32 R84, RZ, RZ, RZ ;  /* 0x000000ffff547224 */ /* 0x000fe200078e00ff */
[----:B------:R-:W-:Y:S01]  /*5d30*/  LOP3.LUT R85, R85, 0x2, RZ, 0xc0, !PT ;  /* 0x0000000255557812 */ /* 0x000fe200078ec0ff */
[----:B------:R-:W-:Y:S01]  /*5d40*/  IMAD.MOV.U32 R79, RZ, RZ, RZ ;  /* 0x000000ffff4f7224 */ /* 0x000fe200078e00ff */
[----:B------:R-:W-:-:S02]  /*5d50*/  LOP3.LUT R5, R5, 0x20, R6, 0x78, !PT ;  /* 0x0000002005057812 */ /* 0x000fc400078e7806 */
[----:B------:R-:W-:Y:S01]  /*5d60*/  CS2R R82, SRZ ;  /* 0x0000000000527805 */ /* 0x000fe2000001ff00 */
[----:B------:R-:W3:Y:S01]  /*5d70*/  LDS R0, [UR44+0x240] ;  /* 0x0002402cff007984 */ /* 0x000ee20008000800 */
[----:B------:R-:W-:Y:S01]  /*5d80*/  LOP3.LUT R4, R4, 0x200, R7, 0xf8, !PT ;  /* 0x0000020004047812 */ /* 0x000fe200078ef807 */
[----:B------:R-:W-:Y:S01]  /*5d90*/  IMAD.U32 R88, RZ, RZ, UR5 ;  /* 0x00000005ff587e24 */ /* 0x000fe2000f8e00ff */
[----:B------:R-:W-:Y:S01]  /*5da0*/  MOV R81, RZ ;  /* 0x000000ff00517202 */ /* 0x000fe20000000f00 */
[----:B------:R-:W-:Y:S01]  /*5db0*/  IMAD.MOV R80, RZ, RZ, -R85 ;  /* 0x000000ffff507224 */ /* 0x000fe200078e0a55 */
[----:B------:R-:W-:Y:S01]  /*5dc0*/  LOP3.LUT R69, R4, R5, RZ, 0xfc, !PT ;  /* 0x0000000504457212 */ /* 0x000fe200078efcff */
[----:B------:R-:W-:Y:S01]  /*5dd0*/  IMAD.U32 R86, RZ, RZ, UR4 ;  /* 0x00000004ff567e24 */ /* 0x000fe2000f8e00ff */
[----:B------:R-:W4:Y:S01]  /*5de0*/  LDCU UR58, c[0x0][0x370] ;  /* 0x00006e00ff3a77ac */ /* 0x000f220008000800 */
[----:B------:R-:W1:Y:S01]  /*5df0*/  LDCU.64 UR62, c[0x0][0x348] ;  /* 0x00006900ff3e77ac */ /* 0x000e620008000a00 */
[----:B------:R-:W1:Y:S01]  /*5e00*/  LDCU UR43, c[0x0][0xb0c] ;  /* 0x00016180ff2b77ac */ /* 0x000e620008000800 */
[----:B------:R-:W1:Y:S01]  /*5e10*/  LDCU UR39, c[0x0][0xb30] ;  /* 0x00016600ff2777ac */ /* 0x000e620008000800 */
[----:B------:R-:W1:Y:S01]  /*5e20*/  LDCU.64 UR56, c[0x0][0x888] ;  /* 0x00011100ff3877ac */ /* 0x000e620008000a00 */
[----:B------:R-:W1:Y:S01]  /*5e30*/  LDCU.64 UR40, c[0x0][0xb28] ;  /* 0x00016500ff2877ac */ /* 0x000e620008000a00 */
[----:B------:R-:W1:Y:S01]  /*5e40*/  LDCU.64 UR60, c[0x0][0x890] ;  /* 0x00011200ff3c77ac */ /* 0x000e620008000a00 */
[----:B------:R-:W1:Y:S01]  /*5e50*/  LDCU.128 UR52, c[0x0][0xb10] ;  /* 0x00016200ff3477ac */ /* 0x000e620008000c00 */
[----:B------:R-:W1:Y:S02]  /*5e60*/  LDCU UR47, c[0x0][0x374] ;  /* 0x00006e80ff2f77ac */ /* 0x000e640008000800 */
[----:B-1234-:R-:W-:-:S07]  /*5e70*/  IMAD.IADD R37, R0, 0x1, R37 ;  /* 0x0000000100257824 */ /* 0x01efce00078e0225 */
.L_x_148:
[----:B------:R-:W-:Y:S02]  /*5e80*/  LEA R3, R79, UR44, 0x3 ;  /* 0x0000002c4f037c11 */ /* 0x000fe4000f8e18ff */
[----:B------:R-:W-:Y:S02]  /*5e90*/  SHF.L.U32 R0, R83, 0x1f, RZ ;  /* 0x0000001f53007819 */ /* 0x000fe400000006ff */
[----:B-1----:R-:W-:Y:S02]  /*5ea0*/  LEA R4, R79, UR44, 0x4 ;  /* 0x0000002c4f047c11 */ /* 0x002fe4000f8e20ff */
[----:B------:R-:W1:Y:S02]  /*5eb0*/  SYNCS.PHASECHK.TRANS64.TRYWAIT P0, [R3+URZ+0x190], R0 ;  /* 0x00019000030075a7 */ /* 0x000e6400080011ff */
[----:B-1----:R-:W-:Y:S05]  /*5ec0*/  @!P0 BRA `(.L_x_107) ;  /* 0x00000054001c8947 */ /* 0x002fea0003800000 */
.L_x_224:
        /* <DEDUP_REMOVED lines=8> */
[----:B--2---:R-:W-:Y:S11]  /*5f50*/  LOP3.LUT P0, RZ, R6, 0x1, RZ, 0xc0, !PT ;  /* 0x0000000106ff7812 */ /* 0x004ff6000780c0ff */
[----:B------:R-:W-:Y:S02]  /*5f60*/  @!UPT UIADD3 URZ, UPT, UPT, URZ, URZ, URZ ;  /* 0x000000fffffff290 */ /* 0x000fe4000fffe0ff */
[----:B---3--:R-:W-:Y:S01]  /*5f70*/  VOTEU.ANY UP1, P0 ;  /* 0x0000000000ff7886 */ /* 0x008fe20000020100 */
[----:B------:R-:W-:Y:S01]  /*5f80*/  PLOP3.LUT P0, PT, PT, PT, UP1, 0x80, 0x8 ;  /* 0x000000000008781c */ /* 0x000fe20003f0f018 */
[----:B------:R-:W-:Y:S11]  /*5f90*/  UP2UR UR46, UPR, URZ, 0x2 ;  /* 0x00000002ff2e7883 */ /* 0x000ff60008000000 */
[----:B------:R-:W-:Y:S01]  /*5fa0*/  @!UPT UIADD3 URZ, UPT, UPT, URZ, URZ, URZ ;  /* 0x000000fffffff290 */ /* 0x000fe2000fffe0ff */
[----:B-1----:R-:W-:Y:S02]  /*5fb0*/  @P0 SHF.R.U32.HI R0, RZ, 0x10, R5 ;  /* 0x00000010ff000819 */ /* 0x002fe40000011605 */
        /* <DEDUP_REMOVED lines=12> */
[----:B------:R-:W2:Y:S01]  /*6080*/  LDCU UR12, c[0x0][0xb20] ;  /* 0x00016400ff0c77ac */ /* 0x000ea20008000800 */
[----:B------:R-:W-:Y:S02]  /*6090*/  UIMAD.WIDE.U32 UR4, UR47, UR55, URZ ;  /* 0x000000372f0472a5 */ /* 0x000fe4000f8e00ff */
[----:B------:R-:W-:Y:S02]  /*60a0*/  UIMAD.WIDE.U32 UR6, UR58, UR52, URZ ;  /* 0x000000343a0672a5 */ /* 0x000fe4000f8e00ff */
[----:B------:R-:W-:Y:S02]  /*60b0*/  UISETP.NE.AND UP0, UPT, UR54, 0x1, UPT ;  /* 0x000000013600788c */ /* 0x000fe4000bf05270 */
[----:B------:R-:W-:Y:S02]  /*60c0*/  UIMAD.WIDE.U32 UR8, UR37, UR55, URZ ;  /* 0x00000037250872a5 */ /* 0x000fe4000f8e00ff */
[----:B------:R-:W-:Y:S02]  /*60d0*/  UIMAD.WIDE.U32 UR10, UR38, UR52, URZ ;  /* 0x00000034260a72a5 */ /* 0x000fe4000f8e00ff */
[----:B------:R-:W-:Y:S02]  /*60e0*/  UISETP.NE.AND UP1, UPT, UR43, 0x1, UPT ;  /* 0x000000012b00788c */ /* 0x000fe4000bf25270 */
[----:B------:R-:W-:Y:S01]  /*60f0*/  UISETP.NE.AND UP2, UPT, UR42, 0x1, UPT ;  /* 0x000000012a00788c */ /* 0x000fe2000bf45270 */
[----:B------:R-:W-:Y:S02]  /*6100*/  UMOV UR4, UR5 ;  /* 0x0000000500047c82 */ /* 0x000fe40008000000 */
[----:B--2---:R-:W-:Y:S03]  /*6110*/  USHF.R.U32.HI UR5, URZ, UR12, UR4 ;  /* 0x0000000cff057299 */ /* 0x004fe60008011604 */
[----:B------:R-:W-:Y:S02]  /*6120*/  UMOV UR4, UR7 ;  /* 0x0000000700047c82 */ /* 0x000fe40008000000 */
[----:B------:R-:W-:Y:S02]  /*6130*/  USHF.R.U32.HI UR7, URZ, UR53, UR4 ;  /* 0x00000035ff077299 */ /* 0x000fe40008011604 */
[----:B------:R-:W-:Y:S02]  /*6140*/  USEL UR4, UR47, UR5, !UP0 ;  /* 0x000000052f047287 */ /* 0x000fe4000c000000 */
[----:B------:R-:W-:Y:S01]  /*6150*/  USEL UR7, UR58, UR7, !UP1 ;  /* 0x000000073a077287 */ /* 0x000fe2000c800000 */
[----:B------:R-:W-:Y:S01]  /*6160*/  UMOV UR5, UR9 ;  /* 0x0000000900057c82 */ /* 0x000fe20008000000 */
[----:B------:R-:W-:Y:S02]  /*6170*/  UIMAD.WIDE.U32 UR8, UR4, UR40, URZ ;  /* 0x00000028040872a5 */ /* 0x000fe4000f8e00ff */
[----:B------:R-:W-:Y:S03]  /*6180*/  USHF.R.U32.HI UR6, URZ, UR12, UR5 ;  /* 0x0000000cff067299 */ /* 0x000fe60008011605 */
[----:B------:R-:W-:Y:S01]  /*6190*/  UMOV UR5, UR11 ;  /* 0x0000000b00057c82 */ /* 0x000fe20008000000 */
[----:B------:R-:W-:Y:S02]  /*61a0*/  UIMAD.WIDE.U32 UR10, UR7, UR40, URZ ;  /* 0x00000028070a72a5 */ /* 0x000fe4000f8e00ff */
[----:B------:R-:W-:Y:S02]  /*61b0*/  USHF.R.U32.HI UR12, URZ, UR53, UR5 ;  /* 0x00000035ff0c7299 */ /* 0x000fe40008011605 */
[----:B------:R-:W-:Y:S01]  /*61c0*/  USEL UR6, UR37, UR6, !UP0 ;  /* 0x0000000625067287 */ /* 0x000fe2000c000000 */
[----:B------:R-:W-:Y:S02]  /*61d0*/  UMOV UR5, UR9 ;  /* 0x0000000900057c82 */ /* 0x000fe40008000000 */
[----:B------:R-:W-:Y:S01]  /*61e0*/  UMOV UR10, UR11 ;  /* 0x0000000b000a7c82 */ /* 0x000fe20008000000 */
[----:B------:R-:W-:Y:S02]  /*61f0*/  @UP2 USHF.R.U32.HI UR4, URZ, UR41, UR5 ;  /* 0x00000029ff042299 */ /* 0x000fe40008011605 */
[----:B------:R-:W-:Y:S02]  /*6200*/  @UP2 USHF.R.U32.HI UR7, URZ, UR41, UR10 ;  /* 0x00000029ff072299 */ /* 0x000fe4000801160a */
[----:B------:R-:W-:Y:S02]  /*6210*/  UIMAD UR4, UR42, UR4, URZ ;  /* 0x000000042a0472a4 */ /* 0x000fe4000f8e02ff */
        /* <DEDUP_REMOVED lines=8> */
[----:B------:R-:W-:Y:S02]  /*62a0*/  USEL UR11, UR6, UR4, !UP2 ;  /* 0x00000004060b7287 */ /* 0x000fe4000d000000 */
[----:B------:R-:W-:Y:S02]  /*62b0*/  UIADD3 UR8, UPT, UPT, -UR5, URZ, URZ ;  /* 0x000000ff05087290 */ /* 0x000fe4000fffe1ff */
[----:B------:R-:W-:Y:S01]  /*62c0*/  UIADD3 UR10, UPT, UPT, -UR11, URZ, URZ ;  /* 0x000000ff0b0a7290 */ /* 0x000fe2000fffe1ff */
[----:B------:R-:W-:Y:S01]  /*62d0*/  @!UP0 UMOV UR4, UR9 ;  /* 0x0000000900048c82 */ /* 0x000fe20008000000 */
[----:B------:R-:W-:Y:S02]  /*62e0*/  UIADD3 UR9, UPT, UPT, -UR6, URZ, URZ ;  /* 0x000000ff06097290 */ /* 0x000fe4000fffe1ff */
[----:B------:R-:W-:Y:S02]  /*62f0*/  @!UP0 USHF.R.U32.HI UR4, URZ, UR41, UR4 ;  /* 0x00000029ff048299 */ /* 0x000fe40008011604 */
[----:B------:R-:W-:Y:S02]  /*6300*/  UIMAD UR10, UR42, UR10, UR6 ;  /* 0x0000000a2a0a72a4 */ /* 0x000fe4000f8e0206 */
[----:B------:R-:W-:Y:S04]  /*6310*/  @!UP0 USEL UR4, UR5, UR4, !UP2 ;  /* 0x0000000405048287 */ /* 0x000fe8000d000000 */
[----:B------:R-:W-:Y:S02]  /*6320*/  @!UP0 UIMAD UR10, UR7, UR10, UR4 ;  /* 0x0000000a070a82a4 */ /* 0x000fe4000f8e0204 */
[----:B------:R-:W-:Y:S02]  /*6330*/  @!UP0 UIADD3 UR11, UPT, UPT, UR11, -UR4, URZ ;  /* 0x800000040b0b8290 */ /* 0x000fe4000fffe0ff */
[----:B------:R-:W-:Y:S02]  /*6340*/  UIMAD UR7, UR43, UR8, UR38 ;  /* 0x000000082b0772a4 */ /* 0x000fe4000f8e0226 */
[----:B------:R-:W-:Y:S02]  /*6350*/  @!UP0 UIMAD UR6, UR11, UR42, UR5 ;  /* 0x0000002a0b0682a4 */ /* 0x000fe4000f8e0205 */
[----:B------:R-:W-:Y:S01]  /*6360*/  UIMAD UR4, UR54, UR9, UR37 ;  /* 0x00000009360472a4 */ /* 0x000fe2000f8e0225 */
[----:B------:R-:W-:Y:S02]  /*6370*/  @!UP0 UMOV UR5, UR10 ;  /* 0x0000000a00058c82 */ /* 0x000fe40008000000 */
[----:B------:R-:W-:Y:S02]  /*6380*/  UIMAD UR38, UR5, UR43, UR7 ;  /* 0x0000002b052672a4 */ /* 0x000fe4000f8e0207 */
[----:B------:R-:W-:Y:S11]  /*6390*/  UIMAD UR37, UR6, UR54, UR4 ;  /* 0x00000036062572a4 */ /* 0x000ff6000f8e0204 */
[----:B------:R-:W-:Y:S01]  /*63a0*/  @!UPT UIADD3 URZ, UPT, UPT, URZ, URZ, URZ ;  /* 0x000000fffffff290 */ /* 0x000fe2000fffe0ff */
.L_x_108:
[----:B------:R-:W-:Y:S01]  /*63b0*/  UISETP.NE.AND UP0, UPT, UR39, 0x1, UPT ;  /* 0x000000012700788c */ /* 0x000fe2000bf05270 */
[----:B------:R-:W-:Y:S01]  /*63c0*/  R2UR UR11, R88 ;  /* 0x00000000580b72ca */ /* 0x000fe200000e0000 */
[----:B------:R-:W-:Y:S01]  /*63d0*/  USHF.L.U32 UR50, UR16, 0x6, URZ ;  /* 0x0000000610327899 */ /* 0x000fe200080006ff */
[----:B------:R-:W-:Y:S01]  /*63e0*/  IADD3 R79, PT, PT, R79, 0x1, RZ ;  /* 0x000000014f4f7810 */ /* 0x000fe20007ffe0ff */
[----:B------:R-:W-:Y:S07]  /*63f0*/  USHF.L.U32 UR49, UR20, 0x8, URZ ;  /* 0x0000000814317899 */ /* 0x000fee00080006ff */
[----:B------:R-:W2:Y:S01]  /*6400*/  @!UP0 LDCU.128 UR12, c[0x0][0xb10] ;  /* 0x00016200ff0c87ac */ /* 0x000ea20008000c00 */
[----:B------:R-:W3:Y:S01]  /*6410*/  @!UP0 LDCU UR5, c[0x0][0xb0c] ;  /* 0x00016180ff0587ac */ /* 0x000ee20008000800 */
[----:B------:R-:W4:Y:S01]  /*6420*/  @!UP0 LDCU UR10, c[0x0][0xb20] ;  /* 0x00016400ff0a87ac */ /* 0x000f220008000800 */
[----:B--2---:R-:W-:Y:S02]  /*6430*/  UIMAD.WIDE.U32 UR8, UR38, UR12, URZ ;  /* 0x0000000c260872a5 */ /* 0x004fe4000f8e00ff */
[----:B------:R-:W-:Y:S02]  /*6440*/  UIMAD.WIDE.U32 UR6, UR37, UR15, URZ ;  /* 0x0000000f250672a5 */ /* 0x000fe4000f8e00ff */
[----:B------:R-:W-:Y:S03]  /*6450*/  @!UP0 UISETP.NE.AND UP1, UPT, UR14, 0x1, UPT ;  /* 0x000000010e00888c */ /* 0x000fe6000bf25270 */
[----:B------:R-:W-:Y:S01]  /*6460*/  @!UP0 UMOV UR4, UR9 ;  /* 0x0000000900048c82 */ /* 0x000fe20008000000 */
[----:B---3--:R-:W-:Y:S02]  /*6470*/  @!UP0 UISETP.NE.AND UP2, UPT, UR5, 0x1, UPT ;  /* 0x000000010500888c */ /* 0x008fe4000bf45270 */
[----:B------:R-:W-:Y:S01]  /*6480*/  @!UP0 USHF.R.U32.HI UR4, URZ, UR13, UR4 ;  /* 0x0000000dff048299 */ /* 0x000fe20008011604 */
[----:B------:R-:W-:Y:S02]  /*6490*/  @!UP0 UMOV UR6, UR7 ;  /* 0x0000000700068c82 */ /* 0x000fe40008000000 */
[----:B----4-:R-:W-:Y:S02]  /*64a0*/  @!UP0 USHF.R.U32.HI UR6, URZ, UR10, UR6 ;  /* 0x0000000aff068299 */ /* 0x010fe40008011606 */
[----:B------:R-:W-:Y:S02]  /*64b0*/  @!UP0 USEL UR7, UR38, UR4, !UP2 ;  /* 0x0000000426078287 */ /* 0x000fe4000d000000 */
[----:B------:R-:W-:Y:S04]  /*64c0*/  @!UP0 USEL UR6, UR37, UR6, !UP1 ;  /* 0x0000000625068287 */ /* 0x000fe8000c800000 */
[----:B------:R-:W-:Y:S02]  /*64d0*/  @!UP0 UIADD3 UR4, UPT, UPT, -UR7, UR6, URZ ;  /* 0x0000000607048290 */ /* 0x000fe4000fffe1ff */
[----:B------:R-:W-:Y:S02]  /*64e0*/  @!UP0 UIADD3 UR6, UPT, UPT, UR7, -UR6, URZ ;  /* 0x8000000607068290 */ /* 0x000fe4000fffe0ff */
[----:B------:R-:W-:Y:S02]  /*64f0*/  @!UP0 UIMAD UR38, UR4, UR5, UR38 ;  /* 0x00000005042682a4 */ /* 0x000fe4000f8e0226 */
[----:B------:R-:W-:Y:S02]  /*6500*/  @!UP0 UIMAD UR37, UR6, UR14, UR37 ;  /* 0x0000000e062582a4 */ /* 0x000fe4000f8e0225 */
[----:B------:R-:W-:Y:S09]  /*6510*/  ULOP3.LUT UP0, URZ, UR11, 0x1b0, URZ, 0xc0, !UPT ;  /* 0x000001b00bff7892 */ /* 0x000ff2000f80c0ff */
[----:B------:R-:W-:Y:S05]  /*6520*/  BRA.U !UP0, `(.L_x_109) ;  /* 0x0000000108407547 */ /* 0x000fea000b800000 */
[----:B------:R-:W2:Y:S01]  /*6530*/  LDCU.64 UR8, c[0x4][0x88] ;  /* 0x01001100ff0877ac */ /* 0x000ea20008000a00 */
[----:B------:R-:W-:Y:S01]  /*6540*/  MOV R3, 0x0 ;  /* 0x0000000000037802 */ /* 0x000fe20000000f00 */
[----:B------:R-:W-:Y:S02]  /*6550*/  HFMA2 R12, -RZ, RZ, 0, 5.9604644775390625e-08 ;  /* 0x00000001ff0c7431 */ /* 0x000fe400000001ff */
[----:B------:R-:W-:Y:S02]  /*6560*/  IMAD.MOV.U32 R8, RZ, RZ, 0x70 ;  /* 0x00000070ff087424 */ /* 0x000fe400078e00ff */
[----:B------:R-:W-:Y:S01]  /*6570*/  IMAD.MOV.U32 R13, RZ, RZ, RZ ;  /* 0x000000ffff0d7224 */ /* 0x000fe200078e00ff */
[----:B------:R-:W3:Y:S01]  /*6580*/  LDCU.64 UR6, c[0x4][0x90] ;  /* 0x01001200ff0677ac */ /* 0x000ee20008000a00 */
[----:B------:R-:W4:Y:S01]  /*6590*/  LDC.64 R2, c[0x4][R3] ;  /* 0x0100000003027b82 */ /* 0x000f220000000a00 */
[----:B------:R-:W1:Y:S01]  /*65a0*/  LDCU.64 UR4, c[0x4][0x8] ;  /* 0x01000100ff0477ac */ /* 0x000e620008000a00 */
[----:B--2---:R-:W-:Y:S01]  /*65b0*/  MOV R5, UR9 ;  /* 0x0000000900057c02 */ /* 0x004fe20008000f00 */
[----:B------:R-:W-:Y:S01]  /*65c0*/  IMAD.U32 R4, RZ, RZ, UR8 ;  /* 0x00000008ff047e24 */ /* 0x000fe2000f8e00ff */
[----:B---3--:R-:W-:Y:S01]  /*65d0*/  MOV R7, UR7 ;  /* 0x0000000700077c02 */ /* 0x008fe20008000f00 */
[----:B------:R-:W-:Y:S01]  /*65e0*/  IMAD.U32 R6, RZ, RZ, UR6 ;  /* 0x00000006ff067e24 */ /* 0x000fe2000f8e00ff */
[----:B-1----:R-:W-:Y:S01]  /*65f0*/  MOV R11, UR5 ;  /* 0x00000005000b7c02 */ /* 0x002fe20008000f00 */
[----:B------:R-:W-:Y:S02]  /*6600*/  IMAD.U32 R10, RZ, RZ, UR4 ;  /* 0x00000004ff0a7e24 */ /* 0x000fe4000f8e00ff */
[----:B------:R-:W-:Y:S07]  /*6610*/  LEPC R20, `(.L_x_109) ;  /* 0x000000001014794e */ /* 0x000fee0000000000 */
[----:B----45:R-:W-:Y:S05]  /*6620*/  CALL.ABS.NOINC R2 ;  /* 0x0000000002007343 */ /* 0x030fea0003c00000 */
.L_x_109:
[----:B------:R-:W-:Y:S01]  /*6630*/  LOP3.LUT P0, RZ, R86, 0x1b0, RZ, 0xc0, !PT ;  /* 0x000001b056ff7812 */ /* 0x000fe2000780c0ff */
[----:B------:R-:W-:Y:S11]  /*6640*/  BSSY.RECONVERGENT B6, `(.L_x_110) ;  /* 0x0000013000067945 */ /* 0x000ff60003800200 */
[----:B------:R-:W-:Y:S01]  /*6650*/  @!UPT UIADD3 URZ, UPT, UPT, URZ, URZ, URZ ;  /* 0x000000fffffff290 */ /* 0x000fe2000fffe0ff */
[----:B------:R-:W-:Y:S05]  /*6660*/  @!P0 BRA `(.L_x_111) ;  /* 0x0000000000408947 */ /* 0x000fea0003800000 */
        /* <DEDUP_REMOVED lines=16> */
.L_x_111:
[----:B------:R-:W-:Y:S05]  /*6770*/  BSYNC.RECONVERGENT B6 ;  /* 0x0000000000067941 */ /* 0x000fea0003800200 */
.L_x_110:
[----:B------:R-:W-:Y:S01]  /*6780*/  R2UR UR4, R78 ;  /* 0x000000004e0472ca */ /* 0x000fe200000e0000 */
[----:B------:R-:W-:Y:S01]  /*6790*/  UISETP.NE.U32.AND UP0, UPT, UR60, URZ, UPT ;  /* 0x000000ff3c00728c */ /* 0x000fe2000bf05070 */
[----:B------:R-:W-:Y:S02]  /*67a0*/  ISETP.NE.U32.AND P4, PT, R72, RZ, PT ;  /* 0x000000ff4800720c */ /* 0x000fe40003f85070 */
[----:B------:R-:W-:Y:S01]  /*67b0*/  ISETP.NE.U32.AND P2, PT, RZ, UR56, PT ;  /* 0x00000038ff007c0c */ /* 0x000fe2000bf45070 */
[----:B------:R-:W-:Y:S01]  /*67c0*/  UISETP.NE.AND.EX UP1, UPT, UR61, URZ, UPT, UP0 ;  /* 0x000000ff3d00728c */ /* 0x000fe2000bf25300 */
[----:B------:R-:W-:Y:S01]  /*67d0*/  ISETP.NE.AND.EX P4, PT, R73, RZ, PT, P4 ;  /* 0x000000ff4900720c */ /* 0x000fe20003f85340 */
[----:B------:R-:W-:Y:S01]  /*67e0*/  UPLOP3.LUT UP0, UPT, UPT, UPT, UPT, 0x40, 0x4 ;  /* 0x000000000004789c */ /* 0x000fe20003f0e870 */
[----:B------:R-:W-:Y:S05]  /*67f0*/  ISETP.NE.AND.EX P2, PT, RZ, UR57, PT, P2 ;  /* 0x00000039ff007c0c */ /* 0x000fea000bf45320 */
[----:B------:R-:W-:Y:S06]  /*6800*/  UISETP.NE.AND UP2, UPT, UR4, URZ, UPT ;  /* 0x000000ff0400728c */ /* 0x000fec000bf45270 */
[----:B------:R-:W-:Y:S05]  /*6810*/  PLOP3.LUT P1, PT, PT, PT, UP2, 0x80, 0x8 ;  /* 0x000000000008781c */ /* 0x000fea0003f2f028 */
[----:B------:R-:W-:Y:S06]  /*6820*/  @UP2 UPLOP3.LUT UP0, UPT, UPT, UPT, UP1, 0x80, 0x8 ;  /* 0x000000000008289c */ /* 0x000fec0003f0f010 */
[----:B------:R-:W-:Y:S01]  /*6830*/  PLOP3.LUT P0, PT, PT, PT, UP0, 0x80, 0x8 ;  /* 0x000000000008781c */ /* 0x000fe20003f0f008 */
[----:B------:R-:W-:Y:S01]  /*6840*/  @!UPT UIADD3 URZ, UPT, UPT, URZ, URZ, URZ ;  /* 0x000000fffffff290 */ /* 0x000fe2000fffe0ff */
[----:B------:R-:W-:Y:S11]  /*6850*/  BRA.U !UP1, `(.L_x_112) ;  /* 0x00000001093c7547 */ /* 0x000ff6000b800000 */
[----:B------:R-:W-:Y:S01]  /*6860*/  UISETP.NE.U32.AND UP0, UPT, UR56, URZ, UPT ;  /* 0x000000ff3800728c */ /* 0x000fe2000bf05070 */
[----:B-1----:R-:W-:Y:S01]  /*6870*/  HFMA2 R0, -RZ, RZ, 0, 5.9604644775390625e-08 ;  /* 0x00000001ff007431 */ /* 0x002fe200000001ff */
[----:B------:R-:W1:Y:S01]  /*6880*/  LDCU.64 UR8, c[0x0][0x358] ;  /* 0x00006b00ff0877ac */ /* 0x000e620008000a00 */
[----:B------:R-:W-:Y:S01]  /*6890*/  IMAD.MOV.U32 R74, RZ, RZ, 0x1 ;  /* 0x00000001ff4a7424 */ /* 0x000fe200078e00ff */
[----:B------:R-:W-:Y:S06]  /*68a0*/  UISETP.NE.AND.EX UP0, UPT, UR57, URZ, UPT, UP0 ;  /* 0x000000ff3900728c */ /* 0x000fec000bf05300 */
[----:B------:R-:W-:Y:S05]  /*68b0*/  PLOP3.LUT P3, PT, PT, PT, UP0, 0x80, 0x8 ;  /* 0x000000000008781c */ /* 0x000fea0003f6f008 */
[----:B------:R-:W2:Y:S01]  /*68c0*/  @UP0 LDCU.64 UR4, c[0x0][0x888] ;  /* 0x00011100ff0407ac */ /* 0x000ea20008000a00 */
[----:B------:R-:W-:Y:S07]  /*68d0*/  @UP0 UIMAD UR6, UR36, UR60, URZ ;  /* 0x0000003c240602a4 */ /* 0x000fee000f8e02ff */
[----:B------:R-:W-:Y:S01]  /*68e0*/  @!P3 PRMT R74, R0, 0x7610, R74 ;  /* 0x00007610004ab816 */ /* 0x000fe2000000004a */
[----:B--2---:R-:W-:Y:S06]  /*68f0*/  @UP0 UIMAD.WIDE UR4, UR6, 0x4, UR4 ;  /* 0x00000004060408a5 */ /* 0x004fec000f8e0204 */
[----:B-----5:R-:W-:Y:S01]  /*6900*/  IMAD.U32 R40, RZ, RZ, UR4 ;  /* 0x00000004ff287e24 */ /* 0x020fe2000f8e00ff */
[----:B------:R-:W-:Y:S04]  /*6910*/  MOV R41, UR5 ;  /* 0x0000000500297c02 */ /* 0x000fe80008000f00 */
[----:B------:R-:W2:Y:S01]  /*6920*/  @!UP0 LDCU UR4, c[0x0][0x880] ;  /* 0x00011000ff0487ac */ /* 0x000ea20008000800 */
[----:B-1----:R3:W5:Y:S02]  /*6930*/  @P3 LDG.E R40, desc[UR8][R40.64] ;  /* 0x0000000828283981 */ /* 0x002764000c1e1900 */
[----:B--23--:R-:W-:Y:S02]  /*6940*/  @!P3 IMAD.U32 R40, RZ, RZ, UR4 ;  /* 0x00000004ff28be24 */ /* 0x00cfe4000f8e00ff */
.L_x_112:
[----:B------:R-:W-:Y:S05]  /*6950*/  @!P4 BRA `(.L_x_113) ;  /* 0x000000000024c947 */ /* 0x000fea0003800000 */
[----:B------:R-:W-:Y:S01]  /*6960*/  ISETP.NE.U32.AND P3, PT, R70, RZ, PT ;  /* 0x000000ff4600720c */ /* 0x000fe20003f65070 */
[----:B------:R-:W2:Y:S03]  /*6970*/  LDCU.64 UR4, c[0x0][0x358] ;  /* 0x00006b00ff0477ac */ /* 0x000ea60008000a00 */
[----:B------:R-:W-:Y:S11]  /*6980*/  ISETP.NE.AND.EX P3, PT, R71, RZ, PT, P3 ;  /* 0x000000ff4700720c */ /* 0x000ff60003f65330 */
[----:B------:R-:W-:Y:S02]  /*6990*/  @!UPT UIADD3 URZ, UPT, UPT, URZ, URZ, URZ ;  /* 0x000000fffffff290 */ /* 0x000fe4000fffe0ff */
[----:B------:R-:W3:Y:S01]  /*69a0*/  @P3 LDC.64 R2, c[0x0][0x8a8] ;  /* 0x00022a00ff023b82 */ /* 0x000ee20000000a00 */
[----:B-1----:R-:W-:Y:S04]  /*69b0*/  @P3 IMAD R0, R72, UR36, RZ ;  /* 0x0000002448003c24 */ /* 0x002fe8000f8e02ff */
[----:B---3--:R-:W-:Y:S05]  /*69c0*/  @P3 IMAD.WIDE R2, R0, 0x4, R2 ;  /* 0x0000000400023825 */ /* 0x008fea00078e0202 */
[----:B--2--5:R2:W5:Y:S02]  /*69d0*/  @P3 LDG.E R38, desc[UR4][R2.64] ;  /* 0x0000000402263981 */ /* 0x024564000c1e1900 */
[----:B--2---:R-:W3:Y:S02]  /*69e0*/  @!P3 LDC R38, c[0x0][0x8a0] ;  /* 0x00022800ff26bb82 */ /* 0x004ee40000000800 */
.L_x_113:
[----:B-----5:R-:W-:Y:S01]  /*69f0*/  ISETP.NE.AND P4, PT, R40, RZ, PT ;  /* 0x000000ff2800720c */ /* 0x020fe20003f85270 */
[----:B------:R-:W-:Y:S01]  /*6a00*/  BSSY B1, `(.L_x_114) ;  /* 0x0000042000017945 */ /* 0x000fe20003800000 */
[----:B------:R-:W-:Y:S01]  /*6a10*/  SEL R5, RZ, 0xffffffff, P2 ;  /* 0xffffffffff057807 */ /* 0x000fe20001000000 */
[----:B------:R-:W-:Y:S01]  /*6a20*/  IMAD.MOV.U32 R53, RZ, RZ, 0x1 ;  /* 0x00000001ff357424 */ /* 0x000fe200078e00ff */
[----:B------:R-:W-:Y:S02]  /*6a30*/  LOP3.LUT P3, RZ, R74, 0xff, RZ, 0xc0, !PT ;  /* 0x000000ff4aff7812 */ /* 0x000fe4000786c0ff */
[----:B------:R-:W-:Y:S02]  /*6a40*/  CS2R R46, SRZ ;  /* 0x00000000002e7805 */ /* 0x000fe4000001ff00 */
[----:B-1----:R-:W-:Y:S02]  /*6a50*/  @P1 SEL R0, RZ, 0xffffffff, P4 ;  /* 0xffffffffff001807 */ /* 0x002fe40002000000 */
[----:B------:R-:W-:Y:S02]  /*6a60*/  CS2R R44, SRZ ;  /* 0x00000000002c7805 */ /* 0x000fe4000001ff00 */
[----:B------:R-:W-:Y:S02]  /*6a70*/  LEA R2, R82, UR44, 0x3 ;  /* 0x0000002c52027c11 */ /* 0x000fe4000f8e18ff */
[----:B------:R-:W-:Y:S02]  /*6a80*/  CS2R R50, SRZ ;  /* 0x0000000000327805 */ /* 0x000fe4000001ff00 */
[----:B------:R-:W-:Y:S02]  /*6a90*/  @P0 SEL R0, R5, R0, !P3 ;  /* 0x0000000005000207 */ /* 0x000fe40005800000 */
[----:B------:R-:W-:Y:S02]  /*6aa0*/  CS2R R48, SRZ ;  /* 0x0000000000307805 */ /* 0x000fe4000001ff00 */
[----:B------:R-:W-:Y:S02]  /*6ab0*/  LEA R52, R36, UR44, 0x3 ;  /* 0x0000002c24347c11 */ /* 0x000fe4000f8e18ff */
[----:B------:R-:W-:Y:S02]  /*6ac0*/  @P1 LOP3.LUT R0, R0, 0x1, RZ, 0xc0, !PT ;  /* 0x0000000100001812 */ /* 0x000fe400078ec0ff */
[----:B------:R-:W-:Y:S02]  /*6ad0*/  SHF.L.U32 R3, R84, 0x1f, RZ ;  /* 0x0000001f54037819 */ /* 0x000fe400000006ff */
[----:B------:R-:W-:Y:S02]  /*6ae0*/  ISETP.NE.U32.OR P6, PT, R0, 0x1, !P1 ;  /* 0x000000010000780c */ /* 0x000fe40004fc5470 */
[----:B------:R-:W-:Y:S02]  /*6af0*/  PLOP3.LUT P2, PT, PT, PT, UP1, 0x80, 0x8 ;  /* 0x000000000008781c */ /* 0x000fe40003f4f018 */
[----:B------:R-:W-:Y:S02]  /*6b00*/  LEA.HI R39, R36, R36, RZ, 0x1 ;  /* 0x0000002424277211 */ /* 0x000fe400078f08ff */
[----:B------:R-:W-:Y:S02]  /*6b10*/  SEL R4, RZ, 0xffffffff, P4 ;  /* 0xffffffffff047807 */ /* 0x000fe40002000000 */
[----:B------:R-:W-:Y:S05]  /*6b20*/  P2R R61, PR, RZ, 0x40 ;  /* 0x00000040ff3d7803 */ /* 0x000fea0000000000 */
[----:B------:R-:W-:Y:S02]  /*6b30*/  @P6 SHF.L.U32 R0, R81, 0x1f, RZ ;  /* 0x0000001f51006819 */ /* 0x000fe400000006ff */
[----:B------:R-:W-:Y:S02]  /*6b40*/  @P2 SEL R4, R5, R4, !P3 ;  /* 0x0000000405042207 */ /* 0x000fe40005800000 */
[----:B------:R1:W2:Y:S02]  /*6b50*/  @P6 SYNCS.PHASECHK.TRANS64.TRYWAIT P1, [R2+URZ+0x140], R0 ;  /* 0x00014000020065a7 */ /* 0x0002a400080211ff */
[----:B------:R-:W-:Y:S04]  /*6b60*/  LOP3.LUT R4, R4, 0x1, RZ, 0xc0, !PT ;  /* 0x0000000104047812 */ /* 0x000fe800078ec0ff */
[----:B------:R-:W-:Y:S04]  /*6b70*/  ISETP.NE.U32.AND P5, PT, R4, 0x1, PT ;  /* 0x000000010400780c */ /* 0x000fe80003fa5070 */
[----:B------:R-:W-:Y:S01]  /*6b80*/  P2R R54, PR, RZ, 0x20 ;  /* 0x00000020ff367803 */ /* 0x000fe20000000000 */
[----:B------:R4:W3:Y:S01]  /*6b90*/  SYNCS.PHASECHK.TRANS64.TRYWAIT P0, [R52+URZ+0x1b0], R3 ;  /* 0x0001b003340075a7 */ /* 0x0008e200080011ff */
[C---:B-1----:R-:W-:Y:S01]  /*6ba0*/  IMAD.SHL.U32 R0, R39.reuse, 0x80, RZ ;  /* 0x0000008027007824 */ /* 0x042fe200078e00ff */
[----:B------:R-:W-:Y:S04]  /*6bb0*/  LOP3.LUT R39, R39, 0xffe, RZ, 0xc0, !PT ;  /* 0x00000ffe27277812 */ /* 0x000fe800078ec0ff */
[----:B------:R-:W-:Y:S01]  /*6bc0*/  LOP3.LUT R0, R0, 0xffffff00, RZ, 0xc0, !PT ;  /* 0xffffff0000007812 */ /* 0x000fe200078ec0ff */
[----:B------:R-:W-:Y:S04]  /*6bd0*/  IMAD.IADD R39, R36, 0x1, -R39 ;  /* 0x0000000124277824 */ /* 0x000fe800078e0a27 */
[----:B------:R-:W-:Y:S04]  /*6be0*/  IMAD.IADD R0, R37, 0x1, R0 ;  /* 0x0000000125007824 */ /* 0x000fe800078e0200 */
[----:B------:R-:W-:Y:S01]  /*6bf0*/  IMAD R39, R39, 0x100000, R0 ;  /* 0x0010000027277824 */ /* 0x000fe200078e0200 */
[----:B--2---:R-:W-:Y:S01]  /*6c00*/  @P6 SEL R53, RZ, 0x1, !P1 ;  /* 0x00000001ff356807 */ /* 0x004fe20004800000 */
[----:B----4-:R-:W-:Y:S06]  /*6c10*/  @!P6 BRA `(.L_x_115) ;  /* 0x000000000080e947 */ /* 0x010fec0003800000 */
[----:B------:R-:W-:Y:S01]  /*6c20*/  @P5 IMAD R5, R82, 0x1000, R69 ;  /* 0x0000100052055824 */ /* 0x000fe200078e0245 */
[----:B------:R-:W-:Y:S01]  /*6c30*/  ISETP.NE.AND P1, PT, R53, RZ, PT ;  /* 0x000000ff3500720c */ /* 0x000fe20003f25270 */
[----:B------:R-:W-:Y:S01]  /*6c40*/  BSSY B0, `(.L_x_116) ;  /* 0x000000b000007945 */ /* 0x000fe20003800000 */
[----:B------:R-:W-:Y:S01]  /*6c50*/  CS2R R50, SRZ ;  /* 0x0000000000327805 */ /* 0x000fe2000001ff00 */
[----:B------:R-:W-:Y:S01]  /*6c60*/  @P5 VIADD R4, R5, UR44 ;  /* 0x0000002c05045c36 */ /* 0x000fe20008000000 */
[----:B------:R-:W-:Y:S02]  /*6c70*/  CS2R R48, SRZ ;  /* 0x0000000000307805 */ /* 0x000fe4000001ff00 */
[----:B------:R-:W-:Y:S02]  /*6c80*/  CS2R R46, SRZ ;  /* 0x00000000002e7805 */ /* 0x000fe4000001ff00 */
[----:B------:R-:W-:Y:S01]  /*6c90*/  CS2R R44, SRZ ;  /* 0x00000000002c7805 */ /* 0x000fe2000001ff00 */
[----:B------:R-:W-:Y:S04]  /*6ca0*/  @P5 IMAD R4, R85, -0x10, R4 ;  /* 0xfffffff055045824 */ /* 0x000fe800078e0204 */
[----:B------:R-:W-:Y:S05]  /*6cb0*/  @P1 BRA `(.L_x_117) ;  /* 0x00000000000c1947 */ /* 0x000fea0003800000 */
[----:B------:R-:W-:Y:S04]  /*6cc0*/  SHF.L.U32 R0, R81, 0x1f, RZ ;  /* 0x0000001f51007819 */ /* 0x000fe800000006ff */
[----:B------:R-:W1:Y:S02]  /*6cd0*/  SYNCS.PHASECHK.TRANS64.TRYWAIT P1, [R2+URZ+0x140], R0 ;  /* 0x00014000020075a7 */ /* 0x000e6400080211ff */
[----:B-1----:R-:W-:Y:S05]  /*6ce0*/  @!P1 BRA `(.L_x_118) ;  /* 0x0000004400a89947 */ /* 0x002fea0003800000 */
.L_x_117:
[----:B------:R-:W-:Y:S05]  /*6cf0*/  BSYNC B0 ;  /* 0x0000000000007941 */ /* 0x000fea0003800000 */
.L_x_116:
[----:B------:R-:W-:Y:S01]  /*6d00*/  ISETP.NE.AND P1, PT, R54, RZ, PT ;  /* 0x000000ff3600720c */ /* 0x000fe20003f25270 */
[----:B-1----:R-:W-:Y:S02]  /*6d10*/  VIADD R2, R2, 0x160 ;  /* 0x0000016002027836 */ /* 0x002fe40000000000 */
[----:B------:R-:W-:Y:S02]  /*6d20*/  IMAD.U32 R0, RZ, RZ, UR45 ;  /* 0x0000002dff007e24 */ /* 0x000fe4000f8e00ff */
[----:B------:R-:W-:Y:S03]  /*6d30*/  VIADD R82, R82, 0x1 ;  /* 0x0000000152527836 */ /* 0x000fe60000000000 */
[----:B------:R-:W-:Y:S05]  /*6d40*/  PRMT R0, R0, 0x654, R2 ;  /* 0x0000065400007816 */ /* 0x000fea0000000002 */
[----:B------:R1:W2:Y:S04]  /*6d50*/  @P1 LDS.128 R48, [R5+UR44+0x400] ;  /* 0x0004002c05301984 */ /* 0x0002a80008000c00 */
[----:B------:R1:W4:Y:S01]  /*6d60*/  @P1 LDS.128 R44, [R4+0x410] ;  /* 0x00041000042c1984 */ /* 0x0003220000000c00 */
[C---:B------:R-:W-:Y:S01]  /*6d70*/  ISETP.NE.AND P1, PT, R82.reuse, 0x4, PT ;  /* 0x000000045200780c */ /* 0x040fe20003f25270 */
[----:B------:R-:W-:Y:S01]  /*6d80*/  @!PT LDS RZ, [RZ] ;  /* 0x00000000fffff984 */ /* 0x000fe20000000800 */
[----:B------:R-:W-:Y:S01]  /*6d90*/  @!PT LDS RZ, [RZ] ;  /* 0x00000000fffff984 */ /* 0x000fe20000000800 */
[----:B------:R-:W-:Y:S01]  /*6da0*/  @!PT LDS RZ, [RZ] ;  /* 0x00000000fffff984 */ /* 0x000fe20000000800 */
[----:B------:R-:W-:Y:S01]  /*6db0*/  @!PT LDS RZ, [RZ] ;  /* 0x00000000fffff984 */ /* 0x000fe20000000800 */
[----:B------:R5:W-:Y:S06]  /*6dc0*/  MEMBAR.ALL.CTA ;  /* 0x0000000000007992 */ /* 0x000bec0000008000 */
[----:B-----5:R-:W5:Y:S01]  /*6dd0*/  FENCE.VIEW.ASYNC.S ;  /* 0x00000000000073c6 */ /* 0x020f620000000000 */
[----:B------:R-:W-:Y:S01]  /*6de0*/  SEL R82, R82, RZ, P1 ;  /* 0x000000ff52527207 */ /* 0x000fe20000800000 */
[----:B-----5:R5:W-:Y:S02]  /*6df0*/  SYNCS.ARRIVE.TRANS64.RED.A1T0 RZ, [R0+URZ], RZ ;  /* 0x000000ff00ff79a7 */ /* 0x020be400081004ff */
[----:B-----5:R-:W-:Y:S04]  /*6e00*/  SEL R0, RZ, 0x1, P1 ;  /* 0x00000001ff007807 */ /* 0x020fe80000800000 */
[----:B-12---:R-:W-:Y:S02]  /*6e10*/  LOP3.LUT R81, R81, R0, RZ, 0x3c, !PT ;  /* 0x0000000051517212 */ /* 0x006fe400078e3cff */
.L_x_115:
[----:B------:R-:W-:Y:S05]  /*6e20*/  BSYNC B1 ;  /* 0x0000000000017941 */ /* 0x000fea0003800000 */
.L_x_114:
[----:B------:R-:W-:Y:S04]  /*6e30*/  SHF.R.U32.HI R0, RZ, 0x15, R39 ;  /* 0x00000015ff007819 */ /* 0x000fe80000011627 */
[----:B------:R-:W-:Y:S01]  /*6e40*/  LOP3.LUT P1, RZ, R0, 0x3, R75, 0x48, !PT ;  /* 0x0000000300ff7812 */ /* 0x000fe2000782484b */
[----:B------:R-:W-:Y:S01]  /*6e50*/  @!UPT UIADD3 URZ, UPT, UPT, URZ, URZ, URZ ;  /* 0x000000fffffff290 */ /* 0x000fe2000fffe0ff */
[----:B---3--:R-:W-:Y:S11]  /*6e60*/  @P0 BRA `(.L_x_119) ;  /* 0x0000000000080947 */ /* 0x008ff60003800000 */
[----:B------:R-:W1:Y:S02]  /*6e70*/  SYNCS.PHASECHK.TRANS64.TRYWAIT P0, [R52+URZ+0x1b0], R3 ;  /* 0x0001b003340075a7 */ /* 0x000e6400080011ff */
[----:B-1----:R-:W-:Y:S05]  /*6e80*/  @!P0 BRA `(.L_x_120) ;  /* 0x0000004400548947 */ /* 0x002fea0003800000 */
.L_x_119:
[----:B------:R-:W-:Y:S05]  /*6e90*/  @!P1 BRA `(.L_x_121) ;  /* 0x0000000000409947 */ /* 0x000fea0003800000 */
[----:B------:R-:W2:Y:S01]  /*6ea0*/  LDCU.64 UR8, c[0x4][0x78] ;  /* 0x01000f00ff0877ac */ /* 0x000ea20008000a00 */
[----:B-1----:R-:W-:Y:S01]  /*6eb0*/  MOV R3, 0x0 ;  /* 0x0000000000037802 */ /* 0x002fe20000000f00 */
[----:B------:R-:W-:Y:S02]  /*6ec0*/  HFMA2 R12, -RZ, RZ, 0, 5.9604644775390625e-08 ;  /* 0x00000001ff0c7431 */ /* 0x000fe400000001ff */
[----:B------:R-:W-:Y:S02]  /*6ed0*/  IMAD.MOV.U32 R8, RZ, RZ, 0x192 ;  /* 0x00000192ff087424 */ /* 0x000fe400078e00ff */
[----:B------:R-:W-:Y:S01]  /*6ee0*/  IMAD.MOV.U32 R13, RZ, RZ, RZ ;  /* 0x000000ffff0d7224 */ /* 0x000fe200078e00ff */
[----:B------:R-:W1:Y:S01]  /*6ef0*/  LDCU.64 UR6, c[0x4][0x80] ;  /* 0x01001000ff0677ac */ /* 0x000e620008000a00 */
[----:B------:R-:W3:Y:S01]  /*6f00*/  LDC.64 R2, c[0x4][R3] ;  /* 0x0100000003027b82 */ /* 0x000ee20000000a00 */
[----:B------:R-:W5:Y:S01]  /*6f10*/  LDCU.64 UR4, c[0x4][0x18] ;  /* 0x01000300ff0477ac */ /* 0x000f620008000a00 */
[----:B--2---:R-:W-:Y:S01]  /*6f20*/  MOV R5, UR9 ;  /* 0x0000000900057c02 */ /* 0x004fe20008000f00 */
[----:B------:R-:W-:Y:S01]  /*6f30*/  IMAD.U32 R4, RZ, RZ, UR8 ;  /* 0x00000008ff047e24 */ /* 0x000fe2000f8e00ff */
[----:B-1----:R-:W-:Y:S01]  /*6f40*/  MOV R7, UR7 ;  /* 0x0000000700077c02 */ /* 0x002fe20008000f00 */
[----:B------:R-:W-:Y:S01]  /*6f50*/  IMAD.U32 R6, RZ, RZ, UR6 ;  /* 0x00000006ff067e24 */ /* 0x000fe2000f8e00ff */
[----:B-----5:R-:W-:Y:S01]  /*6f60*/  MOV R11, UR5 ;  /* 0x00000005000b7c02 */ /* 0x020fe20008000f00 */
[----:B------:R-:W-:Y:S02]  /*6f70*/  IMAD.U32 R10, RZ, RZ, UR4 ;  /* 0x00000004ff0a7e24 */ /* 0x000fe4000f8e00ff */
[----:B------:R-:W-:Y:S07]  /*6f80*/  LEPC R20, `(.L_x_121) ;  /* 0x000000001014794e */ /* 0x000fee0000000000 */
[----:B---34-:R-:W-:Y:S05]  /*6f90*/  CALL.ABS.NOINC R2 ;  /* 0x0000000002007343 */ /* 0x018fea0003c00000 */
.L_x_121:
[----:B------:R-:W-:Y:S05]  /*6fa0*/  WARPSYNC.ALL ;  /* 0x0000000000007948 */ /* 0x000fea0003800000 */
[----:B------:R-:W-:Y:S01]  /*6fb0*/  R2UR UR4, R39 ;  /* 0x00000000270472ca */ /* 0x000fe200000e0000 */
[----:B------:R-:W-:Y:S01]  /*6fc0*/  BSSY.RECONVERGENT B0, `(.L_x_122) ;  /* 0x00000a0000007945 */ /* 0x000fe20003800200 */
[C---:B------:R-:W-:Y:S02]  /*6fd0*/  SHF.L.U32 R2, R48.reuse, 0x10, RZ ;  /* 0x0000001030027819 */ /* 0x040fe400000006ff */
[C---:B-1----:R-:W-:Y:S02]  /*6fe0*/  PRMT R3, R48.reuse, 0x8880, RZ ;  /* 0x0000888030037816 */ /* 0x042fe400000000ff */
[----:B------:R-:W-:Y:S02]  /*6ff0*/  SHF.L.U32 R41, R48, 0x8, RZ ;  /* 0x0000000830297819 */ /* 0x000fe400000006ff */
[----:B------:R-:W-:Y:S02]  /*7000*/  SHF.L.U32 R42, R49, 0x10, RZ ;  /* 0x00000010312a7819 */ /* 0x000fe400000006ff */
[----:B------:R-:W-:Y:S02]  /*7010*/  IADD3 R60, PT, PT, R69, UR44, RZ ;  /* 0x0000002c453c7c10 */ /* 0x000fe4000fffe0ff */
[----:B------:R-:W-:Y:S01]  /*7020*/  SHF.R.S32.HI R42, RZ, 0x18, R42 ;  /* 0x00000018ff2a7819 */ /* 0x000fe2000001142a */
[----:B------:R-:W-:Y:S01]  /*7030*/  LDTM.16dp32bit_t0_t15.x32 R4, tmem[UR4] ;  /* 0x00000004000479ee */ /* 0x000fe20008a80000 */
[----:B------:R-:W1:Y:S01]  /*7040*/  LDTM.16dp32bit_t16_t31.x32 R4, tmem[UR4+0x20] ;  /* 0x00002004000479ee */ /* 0x000e620008aa0000 */
[----:B------:R-:W-:Y:S02]  /*7050*/  SHF.L.U32 R55, R80, 0x4, RZ ;  /* 0x0000000450377819 */ /* 0x000fe400000006ff */
[----:B------:R-:W-:Y:S02]  /*7060*/  ISETP.NE.AND P0, PT, R87, RZ, PT ;  /* 0x000000ff5700720c */ /* 0x000fe40003f05270 */
[----:B------:R-:W-:Y:S02]  /*7070*/  IADD3 R89, PT, PT, R60, R55, RZ ;  /* 0x000000373c597210 */ /* 0x000fe40007ffe0ff */
[----:B------:R-:W-:Y:S01]  /*7080*/  ISETP.NE.AND P6, PT, R61, RZ, PT ;  /* 0x000000ff3d00720c */ /* 0x000fe20003fc5270 */
[C---:B-1----:R-:W-:Y:S01]  /*7090*/  IMAD R0, R38.reuse, R4, RZ ;  /* 0x0000000426007224 */ /* 0x042fe200078e02ff */
[----:B------:R-:W-:Y:S01]  /*70a0*/  SHF.R.S32.HI R4, RZ, 0x18, R2 ;  /* 0x00000018ff047819 */ /* 0x000fe20000011402 */
[C---:B------:R-:W-:Y:S01]  /*70b0*/  IMAD R2, R38.reuse, R5, RZ ;  /* 0x0000000526027224 */ /* 0x040fe200078e02ff */
[----:B------:R-:W-:Y:S01]  /*70c0*/  SHF.R.S32.HI R5, RZ, 0x18, R41 ;  /* 0x00000018ff057819 */ /* 0x000fe20000011429 */
[----:B------:R-:W-:Y:S01]  /*70d0*/  IMAD R0, R3, R40, R0 ;  /* 0x0000002803007224 */ /* 0x000fe200078e0200 */
[----:B------:R-:W-:Y:S01]  /*70e0*/  PRMT R41, R49, 0x8880, RZ ;  /* 0x0000888031297816 */ /* 0x000fe200000000ff */
[----:B------:R-:W-:Y:S02]  /*70f0*/  IMAD R3, R38, R6, RZ ;  /* 0x0000000626037224 */ /* 0x000fe400078e02ff */
[-C--:B------:R-:W-:Y:S01]  /*7100*/  IMAD R2, R4, R40.reuse, R2 ;  /* 0x0000002804027224 */ /* 0x080fe200078e0202 */
[----:B------:R-:W-:Y:S01]  /*7110*/  SHF.R.S32.HI R4, RZ, 0x18, R48 ;  /* 0x00000018ff047819 */ /* 0x000fe20000011430 */
[----:B------:R-:W-:Y:S02]  /*7120*/  IMAD R7, R38, R7, RZ ;  /* 0x0000000726077224 */ /* 0x000fe400078e02ff */
[-C--:B------:R-:W-:Y:S02]  /*7130*/  IMAD R3, R5, R40.reuse, R3 ;  /* 0x0000002805037224 */ /* 0x080fe400078e0203 */
[----:B------:R-:W-:Y:S02]  /*7140*/  IMAD R7, R4, R40, R7 ;  /* 0x0000002804077224 */ /* 0x000fe400078e0207 */
[C---:B------:R-:W-:Y:S02]  /*7150*/  IMAD R6, R38.reuse, R11, RZ ;  /* 0x0000000b26067224 */ /* 0x040fe400078e02ff */
[C---:B------:R-:W-:Y:S01]  /*7160*/  IMAD R11, R38.reuse, R16, RZ ;  /* 0x00000010260b7224 */ /* 0x040fe200078e02ff */
[----:B------:R-:W-:Y:S01]  /*7170*/  I2IP.S8.S32.SAT R56, R7, R3, RZ ;  /* 0x0000000307387239 */ /* 0x000fe200000014ff */
[C---:B------:R-:W-:Y:S02]  /*7180*/  IMAD R16, R38.reuse, R21, RZ ;  /* 0x0000001526107224 */ /* 0x040fe400078e02ff */
[----:B------:R-:W-:Y:S01]  /*7190*/  IMAD R21, R38, R26, RZ ;  /* 0x0000001a26157224 */ /* 0x000fe200078e02ff */
[----:B------:R-:W-:Y:S01]  /*71a0*/  I2IP.S8.S32.SAT R56, R2, R0, R56 ;  /* 0x0000000002387239 */ /* 0x000fe20000001438 */
[C---:B------:R-:W-:Y:S01]  /*71b0*/  IMAD R26, R38.reuse, R31, RZ ;  /* 0x0000001f261a7224 */ /* 0x040fe200078e02ff */
[----:B------:R-:W-:Y:S01]  /*71c0*/  SHF.R.S32.HI R2, RZ, 0x18, R49 ;  /* 0x00000018ff027819 */ /* 0x000fe20000011431 */
[C---:B------:R-:W-:Y:S02]  /*71d0*/  IMAD R3, R38.reuse, R8, RZ ;  /* 0x0000000826037224 */ /* 0x040fe400078e02ff */
[----:B------:R-:W-:Y:S02]  /*71e0*/  IMAD.SHL.U32 R31, R49, 0x100, RZ ;  /* 0x00000100311f7824 */ /* 0x000fe400078e00ff */
[C---:B------:R-:W-:Y:S02]  /*71f0*/  IMAD R8, R38.reuse, R13, RZ ;  /* 0x0000000d26087224 */ /* 0x040fe400078e02ff */
[C---:B------:R-:W-:Y:S01]  /*7200*/  IMAD R13, R38.reuse, R18, RZ ;  /* 0x00000012260d7224 */ /* 0x040fe200078e02ff */
[----:B------:R-:W-:Y:S01]  /*7210*/  SHF.R.S32.HI R0, RZ, 0x18, R31 ;  /* 0x00000018ff007819 */ /* 0x000fe2000001141f */
[----:B------:R-:W-:Y:S01]  /*7220*/  IMAD R18, R38, R23, RZ ;  /* 0x0000001726127224 */ /* 0x000fe200078e02ff */
[----:B------:R-:W-:Y:S01]  /*7230*/  SHF.L.U32 R31, R50, 0x10, RZ ;  /* 0x00000010321f7819 */ /* 0x000fe200000006ff */
[C---:B------:R-:W-:Y:S02]  /*7240*/  IMAD R4, R38.reuse, R9, RZ ;  /* 0x0000000926047224 */ /* 0x040fe400078e02ff */
[C---:B------:R-:W-:Y:S01]  /*7250*/  IMAD R23, R38.reuse, R28, RZ ;  /* 0x0000001c26177224 */ /* 0x040fe200078e02ff */
[----:B------:R-:W-:Y:S01]  /*7260*/  SHF.R.S32.HI R31, RZ, 0x18, R31 ;  /* 0x00000018ff1f7819 */ /* 0x000fe2000001141f */
[C---:B------:R-:W-:Y:S02]  /*7270*/  IMAD R7, R38.reuse, R12, RZ ;  /* 0x0000000c26077224 */ /* 0x040fe400078e02ff */
[----:B------:R-:W-:Y:S01]  /*7280*/  IMAD R28, R38, R33, RZ ;  /* 0x00000021261c7224 */ /* 0x000fe200078e02ff */
[----:B------:R-:W-:Y:S01]  /*7290*/  PRMT R33, R50, 0x8880, RZ ;  /* 0x0000888032217816 */ /* 0x000fe200000000ff */
[----:B------:R-:W-:Y:S02]  /*72a0*/  IMAD R3, R41, R40, R3 ;  /* 0x0000002829037224 */ /* 0x000fe400078e0203 */
[C---:B------:R-:W-:Y:S02]  /*72b0*/  IMAD R12, R38.reuse, R17, RZ ;  /* 0x00000011260c7224 */ /* 0x040fe400078e02ff */
[C---:B------:R-:W-:Y:S02]  /*72c0*/  IMAD R5, R38.reuse, R10, RZ ;  /* 0x0000000a26057224 */ /* 0x040fe400078e02ff */
[----:B------:R-:W-:Y:S02]  /*72d0*/  IMAD R17, R38, R22, RZ ;  /* 0x0000001626117224 */ /* 0x000fe400078e02ff */
[----:B------:R-:W-:Y:S02]  /*72e0*/  IMAD R4, R42, R40, R4 ;  /* 0x000000282a047224 */ /* 0x000fe400078e0204 */
[C---:B------:R-:W-:Y:S02]  /*72f0*/  IMAD R22, R38.reuse, R27, RZ ;  /* 0x0000001b26167224 */ /* 0x040fe400078e02ff */
[----:B------:R-:W-:Y:S01]  /*7300*/  IMAD R27, R38, R32, RZ ;  /* 0x00000020261b7224 */ /* 0x000fe200078e02ff */
[----:B------:R-:W-:Y:S01]  /*7310*/  SHF.L.U32 R32, R50, 0x8, RZ ;  /* 0x0000000832207819 */ /* 0x000fe200000006ff */
[-C--:B------:R-:W-:Y:S02]  /*7320*/  IMAD R5, R0, R40.reuse, R5 ;  /* 0x0000002800057224 */ /* 0x080fe400078e0205 */
[----:B------:R-:W-:Y:S01]  /*7330*/  IMAD.MOV.U32 R0, RZ, RZ, R33 ;  /* 0x000000ffff007224 */ /* 0x000fe200078e0021 */
[----:B------:R-:W-:Y:S01]  /*7340*/  SHF.R.S32.HI R32, RZ, 0x18, R32 ;  /* 0x00000018ff207819 */ /* 0x000fe20000011420 */
[-C--:B------:R-:W-:Y:S01]  /*7350*/  IMAD R6, R2, R40.reuse, R6 ;  /* 0x0000002802067224 */ /* 0x080fe200078e0206 */
[----:B------:R-:W-:Y:S01]  /*7360*/  SHF.R.S32.HI R2, RZ, 0x18, R50 ;  /* 0x00000018ff027819 */ /* 0x000fe20000011432 */
[----:B------:R-:W-:Y:S01]  /*7370*/  IMAD R7, R0, R40, R7 ;  /* 0x0000002800077224 */ /* 0x000fe200078e0207 */
[----:B------:R-:W-:Y:S01]  /*7380*/  PRMT R0, R51, 0x8880, RZ ;  /* 0x0000888033007816 */ /* 0x000fe200000000ff */
[----:B------:R-:W-:Y:S01]  /*7390*/  IMAD R9, R38, R14, RZ ;  /* 0x0000000e26097224 */ /* 0x000fe200078e02ff */
[----:B------:R-:W-:Y:S01]  /*73a0*/  I2IP.S8.S32.SAT R6, R6, R5, RZ ;  /* 0x0000000506067239 */ /* 0x000fe200000014ff */
[-C--:B------:R-:W-:Y:S01]  /*73b0*/  IMAD R8, R31, R40.reuse, R8 ;  /* 0x000000281f087224 */ /* 0x080fe200078e0208 */
[C---:B------:R-:W-:Y:S01]  /*73c0*/  SHF.L.U32 R31, R51.reuse, 0x8, RZ ;  /* 0x00000008331f7819 */ /* 0x040fe200000006ff */
[----:B------:R-:W-:Y:S01]  /*73d0*/  IMAD R10, R38, R15, RZ ;  /* 0x0000000f260a7224 */ /* 0x000fe200078e02ff */
[----:B------:R-:W-:Y:S01]  /*73e0*/  I2IP.S8.S32.SAT R57, R4, R3, R6 ;  /* 0x0000000304397239 */ /* 0x000fe20000001406 */
[-C--:B------:R-:W-:Y:S01]  /*73f0*/  IMAD R9, R32, R40.reuse, R9 ;  /* 0x0000002820097224 */ /* 0x080fe200078e0209 */
[----:B------:R-:W-:Y:S01]  /*7400*/  SHF.R.S32.HI R5, RZ, 0x18, R31 ;  /* 0x00000018ff057819 */ /* 0x000fe2000001141f */
[-C--:B------:R-:W-:Y:S01]  /*7410*/  IMAD R10, R2, R40.reuse, R10 ;  /* 0x00000028020a7224 */ /* 0x080fe200078e020a */
[----:B------:R-:W-:Y:S01]  /*7420*/  SHF.L.U32 R2, R51, 0x10, RZ ;  /* 0x0000001033027819 */ /* 0x000fe200000006ff */
[----:B------:R-:W-:Y:S01]  /*7430*/  IMAD R11, R0, R40, R11 ;  /* 0x00000028000b7224 */ /* 0x000fe200078e020b */
[----:B------:R-:W-:Y:S01]  /*7440*/  SHF.R.S32.HI R0, RZ, 0x18, R51 ;  /* 0x00000018ff007819 */ /* 0x000fe20000011433 */
[C---:B------:R-:W-:Y:S01]  /*7450*/  IMAD R15, R38.reuse, R20, RZ ;  /* 0x00000014260f7224 */ /* 0x040fe200078e02ff */
[----:B------:R-:W-:Y:S01]  /*7460*/  SHF.R.S32.HI R2, RZ, 0x18, R2 ;  /* 0x00000018ff027819 */ /* 0x000fe20000011402 */
[C---:B------:R-:W-:Y:S01]  /*7470*/  IMAD R14, R38.reuse, R19, RZ ;  /* 0x00000013260e7224 */ /* 0x040fe200078e02ff */
[C---:B----4-:R-:W-:Y:S01]  /*7480*/  SHF.L.U32 R4, R45.reuse, 0x10, RZ ;  /* 0x000000102d047819 */ /* 0x050fe200000006ff */
[----:B------:R-:W-:Y:S01]  /*7490*/  IMAD R19, R38, R24, RZ ;  /* 0x0000001826137224 */ /* 0x000fe200078e02ff */
[----:B------:R-:W-:Y:S01]  /*74a0*/  PRMT R3, R45, 0x8880, RZ ;  /* 0x000088802d037816 */ /* 0x000fe200000000ff */
[-C--:B------:R-:W-:Y:S01]  /*74b0*/  IMAD R12, R2, R40.reuse, R12 ;  /* 0x00000028020c7224 */ /* 0x080fe200078e020c */
[----:B------:R-:W-:Y:S01]  /*74c0*/  PRMT R2, R44, 0x8880, RZ ;  /* 0x000088802c027816 */ /* 0x000fe200000000ff */
[-C--:B------:R-:W-:Y:S01]  /*74d0*/  IMAD R13, R5, R40.reuse, R13 ;  /* 0x00000028050d7224 */ /* 0x080fe200078e020d */
[----:B------:R-:W-:Y:S01]  /*74e0*/  SHF.R.S32.HI R4, RZ, 0x18, R4 ;  /* 0x00000018ff047819 */ /* 0x000fe20000011404 */
[----:B------:R-:W-:Y:S01]  /*74f0*/  IMAD R14, R0, R40, R14 ;  /* 0x00000028000e7224 */ /* 0x000fe200078e020e */
[----:B------:R-:W-:Y:S01]  /*7500*/  MOV R0, R2 ;  /* 0x0000000200007202 */ /* 0x000fe20000000f00 */
[----:B------:R-:W-:Y:S01]  /*7510*/  IMAD.U32 R5, R44, 0x10000, RZ ;  /* 0x000100002c057824 */ /* 0x000fe200078e00ff */
[----:B------:R-:W-:Y:S01]  /*7520*/  I2IP.S8.S32.SAT R9, R10, R9, RZ ;  /* 0x000000090a097239 */ /* 0x000fe200000014ff */
[----:B------:R-:W-:Y:S01]  /*7530*/  IMAD R20, R38, R25, RZ ;  /* 0x0000001926147224 */ /* 0x000fe200078e02ff */
[----:B------:R-:W-:Y:S01]  /*7540*/  I2IP.S8.S32.SAT R13, R14, R13, RZ ;  /* 0x0000000d0e0d7239 */ /* 0x000fe200000014ff */
[----:B------:R-:W-:Y:S01]  /*7550*/  IMAD R15, R0, R40, R15 ;  /* 0x00000028000f7224 */ /* 0x000fe200078e020f */
[----:B------:R-:W-:Y:S01]  /*7560*/  SHF.R.S32.HI R2, RZ, 0x18, R5 ;  /* 0x00000018ff027819 */ /* 0x000fe20000011405 */
[----:B------:R-:W-:Y:S01]  /*7570*/  IMAD R24, R38, R29, RZ ;  /* 0x0000001d26187224 */ /* 0x000fe200078e02ff */
[----:B------:R-:W-:Y:S01]  /*7580*/  SHF.L.U32 R0, R44, 0x8, RZ ;  /* 0x000000082c007819 */ /* 0x000fe200000006ff */
[----:B------:R-:W-:Y:S01]  /*7590*/  IMAD R25, R38, R30, RZ ;  /* 0x0000001e26197224 */ /* 0x000fe200078e02ff */
[----:B------:R-:W-:Y:S01]  /*75a0*/  I2IP.S8.S32.SAT R58, R8, R7, R9 ;  /* 0x00000007083a7239 */ /* 0x000fe20000001409 */
[----:B------:R-:W-:Y:S01]  /*75b0*/  IMAD R16, R2, R40, R16 ;  /* 0x0000002802107224 */ /* 0x000fe200078e0210 */
[----:B------:R-:W-:Y:S01]  /*75c0*/  SHF.R.S32.HI R0, RZ, 0x18, R0 ;  /* 0x00000018ff007819 */ /* 0x000fe20000011400 */
[----:B------:R-:W-:Y:S01]  /*75d0*/  IMAD R29, R38, R34, RZ ;  /* 0x00000022261d7224 */ /* 0x000fe200078e02ff */
[----:B------:R-:W-:Y:S01]  /*75e0*/  SHF.R.S32.HI R2, RZ, 0x18, R44 ;  /* 0x00000018ff027819 */ /* 0x000fe2000001142c */
[----:B------:R-:W-:Y:S01]  /*75f0*/  IMAD.SHL.U32 R5, R45, 0x100, RZ ;  /* 0x000001002d057824 */ /* 0x000fe200078e00ff */
[----:B------:R-:W-:Y:S01]  /*7600*/  I2IP.S8.S32.SAT R59, R12, R11, R13 ;  /* 0x0000000b0c3b7239 */ /* 0x000fe2000000140d */
[-C--:B------:R-:W-:Y:S02]  /*7610*/  IMAD R17, R0, R40.reuse, R17 ;  /* 0x0000002800117224 */ /* 0x080fe400078e0211 */
[-C--:B------:R-:W-:Y:S01]  /*7620*/  IMAD R18, R2, R40.reuse, R18 ;  /* 0x0000002802127224 */ /* 0x080fe200078e0212 */
[----:B------:R-:W-:Y:S01]  /*7630*/  SHF.R.S32.HI R0, RZ, 0x18, R5 ;  /* 0x00000018ff007819 */ /* 0x000fe20000011405 */
[-C--:B------:R-:W-:Y:S01]  /*7640*/  IMAD R19, R3, R40.reuse, R19 ;  /* 0x0000002803137224 */ /* 0x080fe200078e0213 */
[----:B------:R-:W-:Y:S01]  /*7650*/  SHF.R.S32.HI R2, RZ, 0x18, R45 ;  /* 0x00000018ff027819 */ /* 0x000fe2000001142d */
[-C--:B------:R-:W-:Y:S01]  /*7660*/  IMAD R20, R4, R40.reuse, R20 ;  /* 0x0000002804147224 */ /* 0x080fe200078e0214 */
[----:B------:R-:W-:Y:S01]  /*7670*/  SHF.L.U32 R4, R46, 0x10, RZ ;  /* 0x000000102e047819 */ /* 0x000fe200000006ff */
[-C--:B------:R-:W-:Y:S01]  /*7680*/  IMAD R21, R0, R40.reuse, R21 ;  /* 0x0000002800157224 */ /* 0x080fe200078e0215 */
[C---:B------:R-:W-:Y:S01]  /*7690*/  PRMT R0, R46.reuse, 0x8880, RZ ;  /* 0x000088802e007816 */ /* 0x040fe200000000ff */
[----:B------:R1:W-:Y:S01]  /*76a0*/  STS.128 [R69+UR44+0x4400], R56 ;  /* 0x0044003845007988 */ /* 0x0003e20008000c2c */
[----:B------:R-:W-:Y:S01]  /*76b0*/  SHF.L.U32 R3, R46, 0x8, RZ ;  /* 0x000000082e037819 */ /* 0x000fe200000006ff */
[-C--:B------:R-:W-:Y:S01]  /*76c0*/  IMAD R22, R2, R40.reuse, R22 ;  /* 0x0000002802167224 */ /* 0x080fe200078e0216 */
[----:B------:R-:W-:Y:S01]  /*76d0*/  SHF.R.S32.HI R2, RZ, 0x18, R4 ;  /* 0x00000018ff027819 */ /* 0x000fe20000011404 */
[-C--:B------:R-:W-:Y:S01]  /*76e0*/  IMAD R23, R0, R40.reuse, R23 ;  /* 0x0000002800177224 */ /* 0x080fe200078e0217 */
[----:B------:R-:W-:Y:S01]  /*76f0*/  SHF.R.S32.HI R3, RZ, 0x18, R3 ;  /* 0x00000018ff037819 */ /* 0x000fe20000011403 */
[----:B------:R-:W-:Y:S01]  /*7700*/  IMAD R30, R38, R35, RZ ;  /* 0x00000023261e7224 */ /* 0x000fe200078e02ff */
[----:B------:R-:W-:Y:S01]  /*7710*/  SHF.R.S32.HI R0, RZ, 0x18, R46 ;  /* 0x00000018ff007819 */ /* 0x000fe2000001142e */
[-C--:B------:R-:W-:Y:S01]  /*7720*/  IMAD R24, R2, R40.reuse, R24 ;  /* 0x0000002802187224 */ /* 0x080fe200078e0218 */
[----:B------:R-:W-:Y:S01]  /*7730*/  PRMT R2, R47, 0x8880, RZ ;  /* 0x000088802f027816 */ /* 0x000fe200000000ff */
[-C--:B------:R-:W-:Y:S01]  /*7740*/  IMAD R25, R3, R40.reuse, R25 ;  /* 0x0000002803197224 */ /* 0x080fe200078e0219 */
[C---:B------:R-:W-:Y:S01]  /*7750*/  SHF.L.U32 R3, R47.reuse, 0x10, RZ ;  /* 0x000000102f037819 */ /* 0x040fe200000006ff */
[----:B------:R-:W-:Y:S01]  /*7760*/  IMAD.SHL.U32 R4, R47, 0x100, RZ ;  /* 0x000001002f047824 */ /* 0x000fe200078e00ff */
[----:B------:R-:W-:Y:S01]  /*7770*/  SHF.R.S32.HI R5, RZ, 0x18, R47 ;  /* 0x00000018ff057819 */ /* 0x000fe2000001142f */
[-C--:B------:R-:W-:Y:S01]  /*7780*/  IMAD R26, R0, R40.reuse, R26 ;  /* 0x00000028001a7224 */ /* 0x080fe200078e021a */
[----:B------:R-:W-:Y:S01]  /*7790*/  SHF.R.S32.HI R3, RZ, 0x18, R3 ;  /* 0x00000018ff037819 */ /* 0x000fe20000011403 */
[-C--:B------:R-:W-:Y:S01]  /*77a0*/  IMAD R27, R2, R40.reuse, R27 ;  /* 0x00000028021b7224 */ /* 0x080fe200078e021b */
[----:B------:R-:W-:Y:S02]  /*77b0*/  SHF.R.S32.HI R4, RZ, 0x18, R4 ;  /* 0x00000018ff047819 */ /* 0x000fe40000011404 */
[----:B------:R-:W-:Y:S01]  /*77c0*/  I2IP.S8.S32.SAT R17, R18, R17, RZ ;  /* 0x0000001112117239 */ /* 0x000fe200000014ff */
[-C--:B------:R-:W-:Y:S01]  /*77d0*/  IMAD R28, R3, R40.reuse, R28 ;  /* 0x00000028031c7224 */ /* 0x080fe200078e021c */
[----:B------:R-:W-:Y:S01]  /*77e0*/  I2IP.S8.S32.SAT R21, R22, R21, RZ ;  /* 0x0000001516157239 */ /* 0x000fe200000014ff */
[-C--:B------:R-:W-:Y:S01]  /*77f0*/  IMAD R29, R4, R40.reuse, R29 ;  /* 0x00000028041d7224 */ /* 0x080fe200078e021d */
[----:B------:R-:W-:Y:S01]  /*7800*/  I2IP.S8.S32.SAT R16, R16, R15, R17 ;  /* 0x0000000f10107239 */ /* 0x000fe20000001411 */
[----:B------:R-:W-:Y:S01]  /*7810*/  IMAD R30, R5, R40, R30 ;  /* 0x00000028051e7224 */ /* 0x000fe200078e021e */
[----:B------:R-:W-:Y:S02]  /*7820*/  I2IP.S8.S32.SAT R17, R20, R19, R21 ;  /* 0x0000001314117239 */ /* 0x000fe40000001415 */
[----:B------:R-:W-:Y:S02]  /*7830*/  I2IP.S8.S32.SAT R18, R26, R25, RZ ;  /* 0x000000191a127239 */ /* 0x000fe400000014ff */
[----:B------:R-:W-:Y:S02]  /*7840*/  I2IP.S8.S32.SAT R19, R30, R29, RZ ;  /* 0x0000001d1e137239 */ /* 0x000fe400000014ff */
[----:B------:R-:W-:Y:S02]  /*7850*/  I2IP.S8.S32.SAT R18, R24, R23, R18 ;  /* 0x0000001718127239 */ /* 0x000fe40000001412 */
[----:B------:R-:W-:Y:S02]  /*7860*/  I2IP.S8.S32.SAT R19, R28, R27, R19 ;  /* 0x0000001b1c137239 */ /* 0x000fe40000001413 */
[----:B------:R-:W-:Y:S02]  /*7870*/  LEA R0, R82, UR44, 0x3 ;  /* 0x0000002c52007c11 */ /* 0x000fe4000f8e18ff */
[----:B------:R-:W-:Y:S01]  /*7880*/  @P6 SHF.L.U32 R2, R81, 0x1f, RZ ;  /* 0x0000001f51026819 */ /* 0x000fe200000006ff */
[----:B------:R1:W-:Y:S01]  /*7890*/  STS.128 [R89+0x4410], R16 ;  /* 0x0044101059007388 */ /* 0x0003e20000000c00 */
[----:B------:R-:W-:Y:S01]  /*78a0*/  @!PT LDS RZ, [RZ] ;  /* 0x00000000fffff984 */ /* 0x000fe20000000800 */
[----:B------:R-:W-:Y:S01]  /*78b0*/  @!PT LDS RZ, [RZ] ;  /* 0x00000000fffff984 */ /* 0x000fe20000000800 */
[----:B------:R-:W-:Y:S01]  /*78c0*/  @!PT LDS RZ, [RZ] ;  /* 0x00000000fffff984 */ /* 0x000fe20000000800 */
[----:B------:R-:W-:Y:S01]  /*78d0*/  @!PT LDS RZ, [RZ] ;  /* 0x00000000fffff984 */ /* 0x000fe20000000800 */
[----:B------:R2:W-:Y:S07]  /*78e0*/  MEMBAR.ALL.CTA ;  /* 0x0000000000007992 */ /* 0x0005ee0000008000 */
[----:B--2---:R-:W2:Y:S02]  /*78f0*/  FENCE.VIEW.ASYNC.S ;  /* 0x00000000000073c6 */ /* 0x004ea40000000000 */
[----:B--2---:R-:W-:Y:S06]  /*7900*/  BAR.SYNC.DEFER_BLOCKING 0x1, 0x80 ;  /* 0x0042000000007b1d */ /* 0x004fec0000010000 */
[----:B------:R-:W-:Y:S05]  /*7910*/  @P0 BRA `(.L_x_123) ;  /* 0x0000000000280947 */ /* 0x000fea0003800000 */
[----:B------:R-:W-:Y:S01]  /*7920*/  UIADD3 UR4, UPT, UPT, UR44, 0x4400, URZ ;  /* 0x000044002c047890 */ /* 0x000fe2000fffe0ff */
[----:B------:R-:W-:Y:S05]  /*7930*/  UMOV UR51, UR36 ;  /* 0x0000002400337c82 */ /* 0x000fea0008000000 */
[----:B------:R-:W-:Y:S01]  /*7940*/  MOV R86, UR4 ;  /* 0x0000000400567c02 */ /* 0x000fe20008000f00 */
[----:B------:R-:W-:Y:S03]  /*7950*/  UIADD3 UR4, UP0, UPT, UR62, 0x680, URZ ;  /* 0x000006803e047890 */ /* 0x000fe6000ff1e0ff */
[----:B------:R-:W-:Y:S01]  /*7960*/  R2UR UR48, R86 ;  /* 0x00000000563072ca */ /* 0x000fe200000e0000 */
[----:B------:R-:W-:Y:S11]  /*7970*/  UIADD3.X UR5, UPT, UPT, URZ, UR63, URZ, UP0, !UPT ;  /* 0x0000003fff057290 */ /* 0x000ff600087fe4ff */
[----:B------:R-:W-:Y:S01]  /*7980*/  @!UPT UIADD3 URZ, UPT, UPT, URZ, URZ, URZ ;  /* 0x000000fffffff290 */ /* 0x000fe2000fffe0ff */
[----:B------:R2:W-:Y:S01]  /*7990*/  UTMASTG.3D [UR48], [UR4] ;  /* 0x00000030040073b5 */ /* 0x0005e20008010000 */
[----:B------:R0:W-:Y:S01]  /*79a0*/  UTMACMDFLUSH ;  /* 0x00000000000079b7 */ /* 0x0001e20000000000 */
[----:B--2---:R-:W-:Y:S04]  /*79b0*/  DEPBAR.LE SB0, 0x1 ;  /* 0x000080400000791a */ /* 0x004fe80000000000 */
.L_x_123:
[----:B------:R-:W-:Y:S05]  /*79c0*/  BSYNC.RECONVERGENT B0 ;  /* 0x0000000000007941 */ /* 0x000fea0003800200 */
.L_x_122:
[----:B------:R-:W-:Y:S06]  /*79d0*/  BAR.SYNC.DEFER_BLOCKING 0x1, 0x80 ;  /* 0x0042000000007b1d */ /* 0x000fec0000010000 */
[----:B------:R-:W2:Y:S01]  /*79e0*/  @P6 SYNCS.PHASECHK.TRANS64.TRYWAIT P0, [R0+URZ+0x140], R2 ;  /* 0x00014002000065a7 */ /* 0x000ea200080011ff */
[----:B------:R-:W-:Y:S01]  /*79f0*/  BSSY B1, `(.L_x_124) ;  /* 0x000001f000017945 */ /* 0x000fe20003800000 */
[----:B--2---:R-:W-:Y:S03]  /*7a00*/  @P6 SEL R53, RZ, 0x1, !P0 ;  /* 0x00000001ff356807 */ /* 0x004fe60004000000 */
[----:B------:R-:W-:Y:S05]  /*7a10*/  @!P6 BRA `(.L_x_125) ;  /* 0x000000000070e947 */ /* 0x000fea0003800000 */
[----:B------:R-:W-:Y:S01]  /*7a20*/  ISETP.NE.AND P1, PT, R54, RZ, PT ;  /* 0x000000ff3600720c */ /* 0x000fe20003f25270 */
[----:B------:R-:W-:Y:S01]  /*7a30*/  BSSY B0, `(.L_x_126) ;  /* 0x0000008000007945 */ /* 0x000fe20003800000 */
[----:B------:R-:W-:Y:S11]  /*7a40*/  ISETP.NE.AND P0, PT, R53, RZ, PT ;  /* 0x000000ff3500720c */ /* 0x000ff60003f05270 */
[----:B------:R-:W-:Y:S04]  /*7a50*/  @P1 IMAD R4, R82, 0x1000, R60 ;  /* 0x0000100052041824 */ /* 0x000fe800078e023c */
[----:B------:R-:W-:Y:S01]  /*7a60*/  @P1 IMAD.IADD R3, R55, 0x1, R4 ;  /* 0x0000000137031824 */ /* 0x000fe200078e0204 */
[----:B------:R-:W-:Y:S06]  /*7a70*/  @P0 BRA `(.L_x_127) ;  /* 0x00000000000c0947 */ /* 0x000fec0003800000 */
[----:B------:R-:W-:Y:S04]  /*7a80*/  SHF.L.U32 R2, R81, 0x1f, RZ ;  /* 0x0000001f51027819 */ /* 0x000fe800000006ff */
[----:B------:R-:W2:Y:S02]  /*7a90*/  SYNCS.PHASECHK.TRANS64.TRYWAIT P0, [R0+URZ+0x140], R2 ;  /* 0x00014002000075a7 */ /* 0x000ea400080011ff */
[----:B--2---:R-:W-:Y:S05]  /*7aa0*/  @!P0 BRA `(.L_x_128) ;  /* 0x0000003800608947 */ /* 0x004fea0003800000 */
.L_x_127:
[----:B------:R-:W-:Y:S05]  /*7ab0*/  BSYNC B0 ;  /* 0x0000000000007941 */ /* 0x000fea0003800000 */
.L_x_126:
[----:B------:R-:W-:Y:S01]  /*7ac0*/  ISETP.NE.AND P0, PT, R54, RZ, PT ;  /* 0x000000ff3600720c */ /* 0x000fe20003f05270 */
[----:B--2---:R-:W-:Y:S02]  /*7ad0*/  VIADD R2, R0, 0x160 ;  /* 0x0000016000027836 */ /* 0x004fe40000000000 */
[----:B------:R-:W-:Y:S02]  /*7ae0*/  IMAD.U32 R0, RZ, RZ, UR45 ;  /* 0x0000002dff007e24 */ /* 0x000fe4000f8e00ff */
[----:B------:R-:W-:Y:S03]  /*7af0*/  VIADD R82, R82, 0x1 ;  /* 0x0000000152527836 */ /* 0x000fe60000000000 */
[----:B------:R-:W-:Y:S05]  /*7b00*/  PRMT R0, R0, 0x654, R2 ;  /* 0x0000065400007816 */ /* 0x000fea0000000002 */
[----:B------:R2:W3:Y:S04]  /*7b10*/  @P0 LDS.128 R48, [R4+0x400] ;  /* 0x0004000004300984 */ /* 0x0004e80000000c00 */
        /* <DEDUP_REMOVED lines=11> */
[----:B--23--:R-:W-:Y:S02]  /*7bd0*/  LOP3.LUT R81, R81, R0, RZ, 0x3c, !PT ;  /* 0x0000000051517212 */ /* 0x00cfe400078e3cff */
.L_x_125:
[----:B------:R-:W-:Y:S05]  /*7be0*/  BSYNC B1 ;  /* 0x0000000000017941 */ /* 0x000fea0003800000 */
.L_x_124:
[----:B------:R-:W-:Y:S05]  /*7bf0*/  VIADD R0, R39, 0x40 ;  /* 0x0000004027007836 */ /* 0x000fea0000000000 */
[----:B------:R-:W-:Y:S04]  /*7c00*/  SHF.R.U32.HI R0, RZ, 0x15, R0 ;  /* 0x00000015ff007819 */ /* 0x000fe80000011600 */
[----:B------:R-:W-:Y:S11]  /*7c10*/  LOP3.LUT P0, RZ, R0, 0x3, R75, 0x48, !PT ;  /* 0x0000000300ff7812 */ /* 0x000ff6000780484b */
[----:B------:R-:W-:Y:S02]  /*7c20*/  @!UPT UIADD3 URZ, UPT, UPT, URZ, URZ, URZ ;  /* 0x000000fffffff290 */ /* 0x000fe4000fffe0ff */
[----:B------:R-:W-:Y:S05]  /*7c30*/  @!P0 BRA `(.L_x_129) ;  /* 0x0000000000408947 */ /* 0x000fea0003800000 */
[----:B------:R-:W2:Y:S01]  /*7c40*/  LDCU.64 UR8, c[0x4][0x78] ;  /* 0x01000f00ff0877ac */ /* 0x000ea20008000a00 */
[----:B------:R-:W-:Y:S01]  /*7c50*/  MOV R3, 0x0 ;  /* 0x0000000000037802 */ /* 0x000fe20000000f00 */
[----:B------:R-:W-:Y:S02]  /*7c60*/  HFMA2 R12, -RZ, RZ, 0, 5.9604644775390625e-08 ;  /* 0x00000001ff0c7431 */ /* 0x000fe400000001ff */
[----:B------:R-:W-:Y:S02]  /*7c70*/  IMAD.MOV.U32 R8, RZ, RZ, 0x192 ;  /* 0x00000192ff087424 */ /* 0x000fe400078e00ff */
[----:B------:R-:W-:Y:S01]  /*7c80*/  IMAD.MOV.U32 R13, RZ, RZ, RZ ;  /* 0x000000ffff0d7224 */ /* 0x000fe200078e00ff */
[----:B------:R-:W3:Y:S01]  /*7c90*/  LDCU.64 UR6, c[0x4][0x80] ;  /* 0x01001000ff0677ac */ /* 0x000ee20008000a00 */
[----:B------:R-:W1:Y:S01]  /*7ca0*/  LDC.64 R2, c[0x4][R3] ;  /* 0x0100000003027b82 */ /* 0x000e620000000a00 */
[----:B------:R-:W5:Y:S01]  /*7cb0*/  LDCU.64 UR4, c[0x4][0x18] ;  /* 0x01000300ff0477ac */ /* 0x000f620008000a00 */
[----:B--2---:R-:W-:Y:S01]  /*7cc0*/  MOV R5, UR9 ;  /* 0x0000000900057c02 */ /* 0x004fe20008000f00 */
[----:B------:R-:W-:Y:S01]  /*7cd0*/  IMAD.U32 R4, RZ, RZ, UR8 ;  /* 0x00000008ff047e24 */ /* 0x000fe2000f8e00ff */
[----:B---3--:R-:W-:Y:S01]  /*7ce0*/  MOV R7, UR7 ;  /* 0x0000000700077c02 */ /* 0x008fe20008000f00 */
[----:B------:R-:W-:Y:S01]  /*7cf0*/  IMAD.U32 R6, RZ, RZ, UR6 ;  /* 0x00000006ff067e24 */ /* 0x000fe2000f8e00ff */
[----:B-----5:R-:W-:Y:S01]  /*7d00*/  MOV R11, UR5 ;  /* 0x00000005000b7c02 */ /* 0x020fe20008000f00 */
[----:B------:R-:W-:Y:S02]  /*7d10*/  IMAD.U32 R10, RZ, RZ, UR4 ;  /* 0x00000004ff0a7e24 */ /* 0x000fe4000f8e00ff */
[----:B------:R-:W-:Y:S07]  /*7d20*/  LEPC R20, `(.L_x_129) ;  /* 0x000000001014794e */ /* 0x000fee0000000000 */
[----:B-1--4-:R-:W-:Y:S05]  /*7d30*/  CALL.ABS.NOINC R2 ;  /* 0x0000000002007343 */ /* 0x012fea0003c00000 */
.L_x_129:
[C---:B------:R-:W-:Y:S01]  /*7d40*/  SHF.L.U32 R2, R48.reuse, 0x10, RZ ;  /* 0x0000001030027819 */ /* 0x040fe200000006ff */
[----:B------:R-:W-:Y:S05]  /*7d50*/  WARPSYNC.ALL ;  /* 0x0000000000007948 */ /* 0x000fea0003800000 */
[----:B------:R-:W-:Y:S01]  /*7d60*/  R2UR UR4, R39 ;  /* 0x00000000270472ca */ /* 0x000fe200000e0000 */
[----:B------:R-:W-:Y:S01]  /*7d70*/  BSSY.RECONVERGENT B0, `(.L_x_130) ;  /* 0x0000099000007945 */ /* 0x000fe20003800200 */
[C---:B------:R-:W-:Y:S02]  /*7d80*/  PRMT R3, R48.reuse, 0x8880, RZ ;  /* 0x0000888030037816 */ /* 0x040fe400000000ff */
[----:B------:R-:W-:Y:S02]  /*7d90*/  SHF.L.U32 R41, R48, 0x8, RZ ;  /* 0x0000000830297819 */ /* 0x000fe400000006ff */
[C---:B------:R-:W-:Y:S02]  /*7da0*/  SHF.L.U32 R42, R49.reuse, 0x10, RZ ;  /* 0x00000010312a7819 */ /* 0x040fe400000006ff */
[----:B------:R-:W-:Y:S02]  /*7db0*/  SHF.L.U32 R43, R49, 0x8, RZ ;  /* 0x00000008312b7819 */ /* 0x000fe400000006ff */
[----:B------:R-:W-:Y:S02]  /*7dc0*/  SHF.R.S32.HI R42, RZ, 0x18, R42 ;  /* 0x00000018ff2a7819 */ /* 0x000fe4000001142a */
[----:B------:R-:W-:Y:S01]  /*7dd0*/  SHF.R.S32.HI R43, RZ, 0x18, R43 ;  /* 0x00000018ff2b7819 */ /* 0x000fe2000001142b */
[----:B-1----:R-:W-:Y:S01]  /*7de0*/  LDTM.16dp32bit_t0_t15.x32 R4, tmem[UR4+0x40] ;  /* 0x00004004000479ee */ /* 0x002fe20008a80000 */
[----:B------:R-:W1:Y:S01]  /*7df0*/  LDTM.16dp32bit_t16_t31.x32 R4, tmem[UR4+0x60] ;  /* 0x00006004000479ee */ /* 0x000e620008aa0000 */
[----:B------:R-:W-:Y:S02]  /*7e00*/  ISETP.NE.AND P0, PT, R87, RZ, PT ;  /* 0x000000ff5700720c */ /* 0x000fe40003f05270 */
        /* <DEDUP_REMOVED lines=16> */
[----:B------:R-:W-:Y:S01]  /*7f10*/  IMAD R5, R38, R9, RZ ;  /* 0x0000000926057224 */ /* 0x000fe200078e02ff */
[----:B------:R-:W-:Y:S01]  /*7f20*/  PRMT R7, R50, 0x8880, RZ ;  /* 0x0000888032077816 */ /* 0x000fe200000000ff */
[----:B------:R-:W-:Y:S01]  /*7f30*/  IMAD R12, R38, R16, RZ ;  /* 0x00000010260c7224 */ /* 0x000fe200078e02ff */
[----:B------:R-:W-:Y:S01]  /*7f40*/  I2IP.S8.S32.SAT R56, R2, R0, R56 ;  /* 0x0000000002387239 */ /* 0x000fe20000001438 */
[C---:B------:R-:W-:Y:S01]  /*7f50*/  IMAD R9, R38.reuse, R13, RZ ;  /* 0x0000000d26097224 */ /* 0x040fe200078e02ff */
[----:B------:R-:W-:Y:S01]  /*7f60*/  SHF.R.S32.HI R3, RZ, 0x18, R49 ;  /* 0x00000018ff037819 */ /* 0x000fe20000011431 */
[----:B------:R-:W-:Y:S01]  /*7f70*/  IMAD R16, R38, R20, RZ ;  /* 0x0000001426107224 */ /* 0x000fe200078e02ff */
[----:B----4-:R-:W-:Y:S01]  /*7f80*/  SHF.L.U32 R0, R44, 0x10, RZ ;  /* 0x000000102c007819 */ /* 0x010fe200000006ff */
[----:B------:R-:W-:Y:S01]  /*7f90*/  IMAD R13, R38, R17, RZ ;  /* 0x00000011260d7224 */ /* 0x000fe200078e02ff */
[----:B------:R-:W-:Y:S01]  /*7fa0*/  SHF.L.U32 R2, R44, 0x8, RZ ;  /* 0x000000082c027819 */ /* 0x000fe200000006ff */
[C---:B------:R-:W-:Y:S01]  /*7fb0*/  IMAD R20, R38.reuse, R24, RZ ;  /* 0x0000001826147224 */ /* 0x040fe200078e02ff */
[----:B------:R-:W-:Y:S01]  /*7fc0*/  SHF.R.S32.HI R0, RZ, 0x18, R0 ;  /* 0x00000018ff007819 */ /* 0x000fe20000011400 */
[C---:B------:R-:W-:Y:S01]  /*7fd0*/  IMAD R17, R38.reuse, R21, RZ ;  /* 0x0000001526117224 */ /* 0x040fe200078e02ff */
[----:B------:R-:W-:Y:S01]  /*7fe0*/  SHF.R.S32.HI R2, RZ, 0x18, R2 ;  /* 0x00000018ff027819 */ /* 0x000fe20000011402 */
[C---:B------:R-:W-:Y:S02]  /*7ff0*/  IMAD R24, R38.reuse, R28, RZ ;  /* 0x0000001c26187224 */ /* 0x040fe400078e02ff */
[C---:B------:R-:W-:Y:S02]  /*8000*/  IMAD R6, R38.reuse, R10, RZ ;  /* 0x0000000a26067224 */ /* 0x040fe400078e02ff */
[C---:B------:R-:W-:Y:S02]  /*8010*/  IMAD R21, R38.reuse, R25, RZ ;  /* 0x0000001926157224 */ /* 0x040fe400078e02ff */
[----:B------:R-:W-:Y:S01]  /*8020*/  IMAD R28, R38, R32, RZ ;  /* 0x00000020261c7224 */ /* 0x000fe200078e02ff */
[----:B------:R-:W-:Y:S01]  /*8030*/  SHF.L.U32 R32, R50, 0x10, RZ ;  /* 0x0000001032207819 */ /* 0x000fe200000006ff */
[-C--:B------:R-:W-:Y:S02]  /*8040*/  IMAD R4, R41, R40.reuse, R4 ;  /* 0x0000002829047224 */ /* 0x080fe400078e0204 */
[----:B------:R-:W-:Y:S01]  /*8050*/  IMAD R25, R38, R29, RZ ;  /* 0x0000001d26197224 */ /* 0x000fe200078e02ff */
[----:B------:R-:W-:Y:S01]  /*8060*/  SHF.R.S32.HI R32, RZ, 0x18, R32 ;  /* 0x00000018ff207819 */ /* 0x000fe20000011420 */
[----:B------:R-:W-:Y:S02]  /*8070*/  IMAD R5, R42, R40, R5 ;  /* 0x000000282a057224 */ /* 0x000fe400078e0205 */
[----:B------:R-:W-:Y:S01]  /*8080*/  IMAD R29, R38, R33, RZ ;  /* 0x00000021261d7224 */ /* 0x000fe200078e02ff */
[----:B------:R-:W-:Y:S01]  /*8090*/  SHF.L.U32 R33, R50, 0x8, RZ ;  /* 0x0000000832217819 */ /* 0x000fe200000006ff */
[C---:B------:R-:W-:Y:S02]  /*80a0*/  IMAD R11, R38.reuse, R11, RZ ;  /* 0x0000000b260b7224 */ /* 0x040fe400078e02ff */
[C---:B------:R-:W-:Y:S01]  /*80b0*/  IMAD R10, R38.reuse, R14, RZ ;  /* 0x0000000e260a7224 */ /* 0x040fe200078e02ff */
[----:B------:R-:W-:Y:S01]  /*80c0*/  SHF.R.S32.HI R33, RZ, 0x18, R33 ;  /* 0x00000018ff217819 */ /* 0x000fe20000011421 */
[----:B------:R-:W-:Y:S02]  /*80d0*/  IMAD R6, R43, R40, R6 ;  /* 0x000000282b067224 */ /* 0x000fe400078e0206 */
[C---:B------:R-:W-:Y:S02]  /*80e0*/  IMAD R14, R38.reuse, R18, RZ ;  /* 0x00000012260e7224 */ /* 0x040fe400078e02ff */
[C---:B------:R-:W-:Y:S02]  /*80f0*/  IMAD R18, R38.reuse, R22, RZ ;  /* 0x0000001626127224 */ /* 0x040fe400078e02ff */
[----:B------:R-:W-:Y:S01]  /*8100*/  IMAD R11, R3, R40, R11 ;  /* 0x00000028030b7224 */ /* 0x000fe200078e020b */
[----:B------:R-:W-:Y:S01]  /*8110*/  PRMT R3, R51, 0x8880, RZ ;  /* 0x0000888033037816 */ /* 0x000fe200000000ff */
[C---:B------:R-:W-:Y:S02]  /*8120*/  IMAD R22, R38.reuse, R26, RZ ;  /* 0x0000001a26167224 */ /* 0x040fe400078e02ff */
[C---:B------:R-:W-:Y:S01]  /*8130*/  IMAD R26, R38.reuse, R30, RZ ;  /* 0x0000001e261a7224 */ /* 0x040fe200078e02ff */
[----:B------:R-:W-:Y:S01]  /*8140*/  I2IP.S8.S32.SAT R11, R11, R6, RZ ;  /* 0x000000060b0b7239 */ /* 0x000fe200000014ff */
[----:B------:R-:W-:Y:S01]  /*8150*/  IMAD R8, R7, R40, R8 ;  /* 0x0000002807087224 */ /* 0x000fe200078e0208 */
[----:B------:R-:W-:Y:S01]  /*8160*/  SHF.L.U32 R6, R51, 0x10, RZ ;  /* 0x0000001033067819 */ /* 0x000fe200000006ff */
[----:B------:R-:W-:Y:S01]  /*8170*/  IMAD R30, R38, R34, RZ ;  /* 0x00000022261e7224 */ /* 0x000fe200078e02ff */
[----:B------:R-:W-:Y:S01]  /*8180*/  SHF.R.S32.HI R34, RZ, 0x18, R50 ;  /* 0x00000018ff227819 */ /* 0x000fe20000011432 */
[----:B------:R-:W-:Y:S01]  /*8190*/  IMAD R9, R32, R40, R9 ;  /* 0x0000002820097224 */ /* 0x000fe200078e0209 */
[----:B------:R-:W-:Y:S01]  /*81a0*/  SHF.R.S32.HI R6, RZ, 0x18, R6 ;  /* 0x00000018ff067819 */ /* 0x000fe20000011406 */
[----:B------:R-:W-:Y:S01]  /*81b0*/  IMAD R15, R38, R15, RZ ;  /* 0x0000000f260f7224 */ /* 0x000fe200078e02ff */
[----:B------:R-:W-:Y:S01]  /*81c0*/  I2IP.S8.S32.SAT R57, R5, R4, R11 ;  /* 0x0000000405397239 */ /* 0x000fe2000000140b */
[-C--:B------:R-:W-:Y:S01]  /*81d0*/  IMAD R10, R33, R40.reuse, R10 ;  /* 0x00000028210a7224 */ /* 0x080fe200078e020a */
[----:B------:R-:W-:Y:S01]  /*81e0*/  SHF.L.U32 R5, R45, 0x10, RZ ;  /* 0x000000102d057819 */ /* 0x000fe200000006ff */
[----:B------:R-:W-:Y:S01]  /*81f0*/  IMAD.SHL.U32 R7, R51, 0x100, RZ ;  /* 0x0000010033077824 */ /* 0x000fe200078e00ff */
[----:B------:R-:W-:Y:S01]  /*8200*/  PRMT R4, R45, 0x8880, RZ ;  /* 0x000088802d047816 */ /* 0x000fe200000000ff */
[-C--:B------:R-:W-:Y:S01]  /*8210*/  IMAD R15, R34, R40.reuse, R15 ;  /* 0x00000028220f7224 */ /* 0x080fe200078e020f */
[----:B------:R-:W-:Y:S01]  /*8220*/  SHF.R.S32.HI R5, RZ, 0x18, R5 ;  /* 0x00000018ff057819 */ /* 0x000fe20000011405 */
[-C--:B------:R-:W-:Y:S01]  /*8230*/  IMAD R12, R3, R40.reuse, R12 ;  /* 0x00000028030c7224 */ /* 0x080fe200078e020c */
[----:B------:R-:W-:Y:S01]  /*8240*/  SHF.R.S32.HI R7, RZ, 0x18, R7 ;  /* 0x00000018ff077819 */ /* 0x000fe20000011407 */
[----:B------:R-:W-:Y:S01]  /*8250*/  IMAD R13, R6, R40, R13 ;  /* 0x00000028060d7224 */ /* 0x000fe200078e020d */
[----:B------:R-:W-:Y:S01]  /*8260*/  I2IP.S8.S32.SAT R15, R15, R10, RZ ;  /* 0x0000000a0f0f7239 */ /* 0x000fe200000014ff */
[----:B------:R-:W-:Y:S01]  /*8270*/  IMAD R19, R38, R19, RZ ;  /* 0x0000001326137224 */ /* 0x000fe200078e02ff */
[----:B------:R-:W-:Y:S01]  /*8280*/  SHF.R.S32.HI R10, RZ, 0x18, R51 ;  /* 0x00000018ff0a7819 */ /* 0x000fe20000011433 */
[----:B------:R-:W-:Y:S01]  /*8290*/  IMAD R14, R7, R40, R14 ;  /* 0x00000028070e7224 */ /* 0x000fe200078e020e */
[----:B------:R-:W-:Y:S01]  /*82a0*/  PRMT R3, R44, 0x8880, RZ ;  /* 0x000088802c037816 */ /* 0x000fe200000000ff */
[----:B------:R-:W-:Y:S01]  /*82b0*/  IMAD R23, R38, R23, RZ ;  /* 0x0000001726177224 */ /* 0x000fe200078e02ff */
[----:B------:R-:W-:Y:S01]  /*82c0*/  I2IP.S8.S32.SAT R58, R9, R8, R15 ;  /* 0x00000008093a7239 */ /* 0x000fe2000000140f */
[-C--:B------:R-:W-:Y:S02]  /*82d0*/  IMAD R19, R10, R40.reuse, R19 ;  /* 0x000000280a137224 */ /* 0x080fe400078e0213 */
[-C--:B------:R-:W-:Y:S01]  /*82e0*/  IMAD R16, R3, R40.reuse, R16 ;  /* 0x0000002803107224 */ /* 0x080fe200078e0210 */
[----:B------:R-:W-:Y:S01]  /*82f0*/  SHF.R.S32.HI R3, RZ, 0x18, R44 ;  /* 0x00000018ff037819 */ /* 0x000fe2000001142c */
[----:B------:R-:W-:Y:S01]  /*8300*/  IMAD R17, R0, R40, R17 ;  /* 0x0000002800117224 */ /* 0x000fe200078e0211 */
[----:B------:R-:W-:Y:S01]  /*8310*/  I2IP.S8.S32.SAT R14, R19, R14, RZ ;  /* 0x0000000e130e7239 */ /* 0x000fe200000014ff */
[----:B------:R-:W-:Y:S02]  /*8320*/  IMAD.SHL.U32 R0, R45, 0x100, RZ ;  /* 0x000001002d007824 */ /* 0x000fe400078e00ff */
[-C--:B------:R-:W-:Y:S01]  /*8330*/  IMAD R18, R2, R40.reuse, R18 ;  /* 0x0000002802127224 */ /* 0x080fe200078e0212 */
[----:B------:R-:W-:Y:S01]  /*8340*/  SHF.R.S32.HI R2, RZ, 0x18, R45 ;  /* 0x00000018ff027819 */ /* 0x000fe2000001142d */
[-C--:B------:R-:W-:Y:S01]  /*8350*/  IMAD R23, R3, R40.reuse, R23 ;  /* 0x0000002803177224 */ /* 0x080fe200078e0217 */
[----:B------:R-:W-:Y:S01]  /*8360*/  SHF.R.S32.HI R0, RZ, 0x18, R0 ;  /* 0x00000018ff007819 */ /* 0x000fe20000011400 */
[-C--:B------:R-:W-:Y:S01]  /*8370*/  IMAD R20, R4, R40.reuse, R20 ;  /* 0x0000002804147224 */ /* 0x080fe200078e0214 */
[C---:B------:R-:W-:Y:S01]  /*8380*/  SHF.L.U32 R4, R46.reuse, 0x10, RZ ;  /* 0x000000102e047819 */ /* 0x040fe200000006ff */
[-C--:B------:R-:W-:Y:S01]  /*8390*/  IMAD R21, R5, R40.reuse, R21 ;  /* 0x0000002805157224 */ /* 0x080fe200078e0215 */
[----:B------:R-:W-:Y:S01]  /*83a0*/  PRMT R3, R46, 0x8880, RZ ;  /* 0x000088802e037816 */ /* 0x000fe200000000ff */
[----:B------:R-:W-:Y:S01]  /*83b0*/  IMAD R27, R38, R27, RZ ;  /* 0x0000001b261b7224 */ /* 0x000fe200078e02ff */
[----:B------:R-:W-:Y:S01]  /*83c0*/  SHF.L.U32 R5, R46, 0x8, RZ ;  /* 0x000000082e057819 */ /* 0x000fe200000006ff */
[-C--:B------:R-:W-:Y:S01]  /*83d0*/  IMAD R22, R0, R40.reuse, R22 ;  /* 0x0000002800167224 */ /* 0x080fe200078e0216 */
[----:B------:R-:W-:Y:S01]  /*83e0*/  SHF.R.S32.HI R4, RZ, 0x18, R4 ;  /* 0x00000018ff047819 */ /* 0x000fe20000011404 */
[-C--:B------:R-:W-:Y:S01]  /*83f0*/  IMAD R27, R2, R40.reuse, R27 ;  /* 0x00000028021b7224 */ /* 0x080fe200078e021b */
[----:B------:R-:W-:Y:S01]  /*8400*/  SHF.R.S32.HI R5, RZ, 0x18, R5 ;  /* 0x00000018ff057819 */ /* 0x000fe20000011405 */
[-C--:B------:R-:W-:Y:S01]  /*8410*/  IMAD R24, R3, R40.reuse, R24 ;  /* 0x0000002803187224 */ /* 0x080fe200078e0218 */
[C---:B------:R-:W-:Y:S01]  /*8420*/  SHF.L.U32 R3, R47.reuse, 0x10, RZ ;  /* 0x000000102f037819 */ /* 0x040fe200000006ff */
[-C--:B------:R-:W-:Y:S01]  /*8430*/  IMAD R25, R4, R40.reuse, R25 ;  /* 0x0000002804197224 */ /* 0x080fe200078e0219 */
[----:B------:R-:W-:Y:S01]  /*8440*/  SHF.R.S32.HI R0, RZ, 0x18, R46 ;  /* 0x00000018ff007819 */ /* 0x000fe2000001142e */
[----:B------:R-:W-:Y:S01]  /*8450*/  IMAD R31, R38, R31, RZ ;  /* 0x0000001f261f7224 */ /* 0x000fe200078e02ff */
[----:B------:R-:W-:Y:S01]  /*8460*/  PRMT R2, R47, 0x8880, RZ ;  /* 0x000088802f027816 */ /* 0x000fe200000000ff */
[-C--:B------:R-:W-:Y:S01]  /*8470*/  IMAD R26, R5, R40.reuse, R26 ;  /* 0x00000028051a7224 */ /* 0x080fe200078e021a */
[----:B------:R-:W-:Y:S01]  /*8480*/  SHF.L.U32 R4, R47, 0x8, RZ ;  /* 0x000000082f047819 */ /* 0x000fe200000006ff */
[-C--:B------:R-:W-:Y:S01]  /*8490*/  IMAD R31, R0, R40.reuse, R31 ;  /* 0x00000028001f7224 */ /* 0x080fe200078e021f */
[----:B------:R-:W-:Y:S01]  /*84a0*/  SHF.R.S32.HI R3, RZ, 0x18, R3 ;  /* 0x00000018ff037819 */ /* 0x000fe20000011403 */
[-C--:B------:R-:W-:Y:S01]  /*84b0*/  IMAD R28, R2, R40.reuse, R28 ;  /* 0x00000028021c7224 */ /* 0x080fe200078e021c */
[----:B------:R-:W-:Y:S01]  /*84c0*/  SHF.R.S32.HI R4, RZ, 0x18, R4 ;  /* 0x00000018ff047819 */ /* 0x000fe20000011404 */
[----:B------:R-:W-:Y:S01]  /*84d0*/  IMAD R35, R38, R35, RZ ;  /* 0x0000002326237224 */ /* 0x000fe200078e02ff */
[----:B------:R-:W-:Y:S01]  /*84e0*/  SHF.R.S32.HI R5, RZ, 0x18, R47 ;  /* 0x00000018ff057819 */ /* 0x000fe2000001142f */
[----:B------:R-:W-:Y:S01]  /*84f0*/  IMAD R29, R3, R40, R29 ;  /* 0x00000028031d7224 */ /* 0x000fe200078e021d */
[----:B------:R-:W-:Y:S01]  /*8500*/  I2IP.S8.S32.SAT R59, R13, R12, R14 ;  /* 0x0000000c0d3b7239 */ /* 0x000fe2000000140e */
[----:B------:R-:W-:Y:S01]  /*8510*/  IMAD R30, R4, R40, R30 ;  /* 0x00000028041e7224 */ /* 0x000fe200078e021e */
[----:B------:R-:W-:Y:S01]  /*8520*/  I2IP.S8.S32.SAT R18, R23, R18, RZ ;  /* 0x0000001217127239 */ /* 0x000fe200000014ff */
[----:B------:R-:W-:Y:S01]  /*8530*/  IMAD R35, R5, R40, R35 ;  /* 0x0000002805237224 */ /* 0x000fe200078e0223 */
[----:B------:R-:W-:Y:S01]  /*8540*/  I2IP.S8.S32.SAT R22, R27, R22, RZ ;  /* 0x000000161b167239 */ /* 0x000fe200000014ff */
[----:B------:R1:W-:Y:S01]  /*8550*/  STS.128 [R69+UR44+0x5400], R56 ;  /* 0x0054003845007988 */ /* 0x0003e20008000c2c */
[----:B------:R-:W-:Y:S02]  /*8560*/  I2IP.S8.S32.SAT R26, R31, R26, RZ ;  /* 0x0000001a1f1a7239 */ /* 0x000fe400000014ff */
[----:B------:R-:W-:Y:S02]  /*8570*/  I2IP.S8.S32.SAT R19, R35, R30, RZ ;  /* 0x0000001e23137239 */ /* 0x000fe400000014ff */
[----:B------:R-:W-:Y:S02]  /*8580*/  I2IP.S8.S32.SAT R16, R17, R16, R18 ;  /* 0x0000001011107239 */ /* 0x000fe40000001412 */
[----:B------:R-:W-:Y:S02]  /*8590*/  I2IP.S8.S32.SAT R17, R21, R20, R22 ;  /* 0x0000001415117239 */ /* 0x000fe40000001416 */
        /* <DEDUP_REMOVED lines=13> */
[----:B------:R-:W-:Y:S02]  /*8670*/  UIADD3 UR4, UP0, UPT, UR62, 0x680, URZ ;  /* 0x000006803e047890 */ /* 0x000fe4000ff1e0ff */
[----:B------:R-:W-:Y:S02]  /*8680*/  UIADD3 UR9, UPT, UPT, UR49, 0x40, URZ ;  /* 0x0000004031097890 */ /* 0x000fe4000fffe0ff */
[----:B------:R-:W-:Y:S02]  /*8690*/  UIADD3 UR8, UPT, UPT, UR44, 0x5400, URZ ;  /* 0x000054002c087890 */ /* 0x000fe4000fffe0ff */
[----:B------:R-:W-:Y:S01]  /*86a0*/  UIADD3.X UR5, UPT, UPT, URZ, UR63, URZ, UP0, !UPT ;  /* 0x0000003fff057290 */ /* 0x000fe200087fe4ff */
[----:B------:R-:W-:Y:S01]  /*86b0*/  UMOV UR10, UR50 ;  /* 0x00000032000a7c82 */ /* 0x000fe20008000000 */
[----:B------:R-:W-:Y:S07]  /*86c0*/  UMOV UR11, UR36 ;  /* 0x00000024000b7c82 */ /* 0x000fee0008000000 */
[----:B------:R2:W-:Y:S01]  /*86d0*/  UTMASTG.3D [UR8], [UR4] ;  /* 0x00000008040073b5 */ /* 0x0005e20008010000 */
[----:B------:R0:W-:Y:S01]  /*86e0*/  UTMACMDFLUSH ;  /* 0x00000000000079b7 */ /* 0x0001e20000000000 */
[----:B--2---:R-:W-:Y:S04]  /*86f0*/  DEPBAR.LE SB0, 0x1 ;  /* 0x000080400000791a */ /* 0x004fe80000000000 */
.L_x_131:
[----:B------:R-:W-:Y:S05]  /*8700*/  BSYNC.RECONVERGENT B0 ;  /* 0x0000000000007941 */ /* 0x000fea0003800200 */
.L_x_130:
        /* <DEDUP_REMOVED lines=14> */
.L_x_135:
[----:B------:R-:W-:Y:S05]  /*87f0*/  BSYNC B0 ;  /* 0x0000000000007941 */ /* 0x000fea0003800000 */
.L_x_134:
[----:B------:R-:W-:Y:S01]  /*8800*/  ISETP.NE.AND P0, PT, R54, RZ, PT ;  /* 0x000000ff3600720c */ /* 0x000fe20003f05270 */
[----:B------:R-:W-:Y:S11]  /*8810*/  VIADD R82, R82, 0x1 ;  /* 0x0000000152527836 */ /* 0x000ff60000000000 */
[----:B------:R-:W-:Y:S01]  /*8820*/  @!UPT UIADD3 URZ, UPT, UPT, URZ, URZ, URZ ;  /* 0x000000fffffff290 */ /* 0x000fe2000fffe0ff */
[----:B------:R3:W4:Y:S04]  /*8830*/  @P0 LDS.128 R44, [R2+0x410] ;  /* 0x00041000022c0984 */ /* 0x0007280000000c00 */
[----:B------:R1:W1:Y:S01]  /*8840*/  @P0 LDS.128 R48, [R3+0x400] ;  /* 0x0004000003300984 */ /* 0x0002620000000c00 */
        /* <DEDUP_REMOVED lines=8> */
[----:B---3--:R-:W-:Y:S02]  /*88d0*/  VIADD R2, R0, 0x160 ;  /* 0x0000016000027836 */ /* 0x008fe40000000000 */
[----:B--2---:R-:W-:Y:S05]  /*88e0*/  IMAD.U32 R0, RZ, RZ, UR45 ;  /* 0x0000002dff007e24 */ /* 0x004fea000f8e00ff */
[----:B------:R-:W-:Y:S04]  /*88f0*/  PRMT R0, R0, 0x654, R2 ;  /* 0x0000065400007816 */ /* 0x000fe80000000002 */
[----:B-----5:R2:W-:Y:S02]  /*8900*/  SYNCS.ARRIVE.TRANS64.RED.A1T0 RZ, [R0+URZ], RZ ;  /* 0x000000ff00ff79a7 */ /* 0x0205e400081004ff */
[----:B--2---:R-:W-:Y:S04]  /*8910*/  SEL R0, RZ, 0x1, P0 ;  /* 0x00000001ff007807 */ /* 0x004fe80000000000 */
[----:B-1--4-:R-:W-:Y:S02]  /*8920*/  LOP3.LUT R81, R81, R0, RZ, 0x3c, !PT ;  /* 0x0000000051517212 */ /* 0x012fe400078e3cff */
.L_x_133:
[----:B------:R-:W-:Y:S05]  /*8930*/  BSYNC B1 ;  /* 0x0000000000017941 */ /* 0x000fea0003800000 */
.L_x_132:
        /* <DEDUP_REMOVED lines=21> */
.L_x_137:
        /* <DEDUP_REMOVED lines=36> */
[----:B------:R-:W-:Y:S01]  /*8cd0*/  SHF.L.U32 R0, R44, 0x10, RZ ;  /* 0x000000102c007819 */ /* 0x000fe200000006ff */
        /* <DEDUP_REMOVED lines=110> */
[----:B------:R-:W-:Y:S02]  /*93c0*/  UIADD3 UR4, UPT, UPT, UR44, 0x4400, URZ ;  /* 0x000044002c047890 */ /* 0x000fe4000fffe0ff */
[----:B------:R-:W-:Y:S01]  /*93d0*/  UIADD3 UR9, UPT, UPT, UR49, 0x80, URZ ;  /* 0x0000008031097890 */ /* 0x000fe2000fffe0ff */
[----:B------:R-:W-:Y:S01]  /*93e0*/  UMOV UR10, UR50 ;  /* 0x00000032000a7c82 */ /* 0x000fe20008000000 */
[----:B------:R-:W-:Y:S02]  /*93f0*/  UMOV UR11, UR36 ;  /* 0x00000024000b7c82 */ /* 0x000fe40008000000 */
        /* <DEDUP_REMOVED lines=8> */
.L_x_139:
[----:B------:R-:W-:Y:S05]  /*9480*/  BSYNC.RECONVERGENT B0 ;  /* 0x0000000000007941 */ /* 0x000fea0003800200 */
.L_x_138:
        /* <DEDUP_REMOVED lines=14> */
.L_x_143:
[----:B------:R-:W-:Y:S05]  /*9570*/  BSYNC B0 ;  /* 0x0000000000007941 */ /* 0x000fea0003800000 */
.L_x_142:
        /* <DEDUP_REMOVED lines=18> */
.L_x_141:
[----:B------:R-:W-:Y:S05]  /*96a0*/  BSYNC B1 ;  /* 0x0000000000017941 */ /* 0x000fea0003800000 */
.L_x_140:
        /* <DEDUP_REMOVED lines=21> */
.L_x_145:
[----:B------:R-:W-:Y:S01]  /*9800*/  ISETP.NE.AND P0, PT, R87, RZ, PT ;  /* 0x000000ff5700720c */ /* 0x000fe20003f05270 */
[----:B------:R-:W-:Y:S05]  /*9810*/  WARPSYNC.ALL ;  /* 0x0000000000007948 */ /* 0x000fea0003800000 */
[----:B------:R-:W-:Y:S01]  /*9820*/  IMAD.SHL.U32 R66, R49, 0x100, RZ ;  /* 0x0000010031427824 */ /* 0x000fe200078e00ff */
[----:B------:R-:W-:Y:S01]  /*9830*/  R2UR UR4, R39 ;  /* 0x00000000270472ca */ /* 0x000fe200000e0000 */
[----:B------:R-:W-:Y:S01]  /*9840*/  IMAD.SHL.U32 R60, R51, 0x100, RZ ;  /* 0x00000100333c7824 */ /* 0x000fe200078e00ff */
[C---:B------:R-:W-:Y:S01]  /*9850*/  SHF.L.U32 R2, R48.reuse, 0x10, RZ ;  /* 0x0000001030027819 */ /* 0x040fe200000006ff */
[----:B----4-:R-:W-:Y:S01]  /*9860*/  IMAD.SHL.U32 R54, R45, 0x100, RZ ;  /* 0x000001002d367824 */ /* 0x010fe200078e00ff */
[C---:B------:R-:W-:Y:S01]  /*9870*/  PRMT R0, R48.reuse, 0x8880, RZ ;  /* 0x0000888030007816 */ /* 0x040fe200000000ff */
[----:B------:R-:W-:Y:S01]  /*9880*/  BSSY.RECONVERGENT B0, `(.L_x_146) ;  /* 0x000009e000007945 */ /* 0x000fe20003800200 */
[----:B------:R-:W-:Y:S02]  /*9890*/  SHF.L.U32 R3, R48, 0x8, RZ ;  /* 0x0000000830037819 */ /* 0x000fe400000006ff */
[----:B------:R-:W-:Y:S02]  /*98a0*/  SHF.R.S32.HI R2, RZ, 0x18, R2 ;  /* 0x00000018ff027819 */ /* 0x000fe40000011402 */
[----:B------:R-:W-:Y:S02]  /*98b0*/  PRMT R68, R49, 0x8880, RZ ;  /* 0x0000888031447816 */ /* 0x000fe400000000ff */
[----:B------:R-:W-:Y:S01]  /*98c0*/  SHF.R.S32.HI R3, RZ, 0x18, R3 ;  /* 0x00000018ff037819 */ /* 0x000fe20000011403 */
[----:B-1----:R-:W-:Y:S01]  /*98d0*/  LDTM.16dp32bit_t0_t15.x32 R4, tmem[UR4+0xc0] ;  /* 0x0000c004000479ee */ /* 0x002fe20008a80000 */
[----:B------:R-:W1:Y:S01]  /*98e0*/  LDTM.16dp32bit_t16_t31.x32 R4, tmem[UR4+0xe0] ;  /* 0x0000e004000479ee */ /* 0x000e620008aa0000 */
[----:B------:R-:W-:Y:S01]  /*98f0*/  NOP ;  /* 0x0000000000007918 */ /* 0x000fe20000000000 */
[----:B------:R-:W-:Y:S02]  /*9900*/  SHF.L.U32 R63, R50, 0x8, RZ ;  /* 0x00000008323f7819 */ /* 0x000fe400000006ff */
[C---:B------:R-:W-:Y:S02]  /*9910*/  PRMT R62, R51.reuse, 0x8880, RZ ;  /* 0x00008880333e7816 */ /* 0x040fe400000000ff */
[----:B------:R-:W-:Y:S02]  /*9920*/  SHF.L.U32 R61, R51, 0x10, RZ ;  /* 0x00000010333d7819 */ /* 0x000fe400000006ff */
[----:B------:R-:W-:Y:S02]  /*9930*/  R2UR UR5, R52 ;  /* 0x00000000340572ca */ /* 0x000fe400000e0000 */
[----:B------:R-:W-:Y:S01]  /*9940*/  SHF.R.S32.HI R39, RZ, 0x18, R48 ;  /* 0x00000018ff277819 */ /* 0x000fe20000011430 */
[----:B------:R-:W-:Y:S01]  /*9950*/  IMAD.SHL.U32 R48, R47, 0x100, RZ ;  /* 0x000001002f307824 */ /* 0x000fe200078e00ff */
[----:B------:R-:W-:Y:S02]  /*9960*/  SHF.L.U32 R67, R49, 0x10, RZ ;  /* 0x0000001031437819 */ /* 0x000fe400000006ff */
[C---:B------:R-:W-:Y:S02]  /*9970*/  PRMT R65, R50.reuse, 0x8880, RZ ;  /* 0x0000888032417816 */ /* 0x040fe400000000ff */
[----:B------:R-:W-:Y:S02]  /*9980*/  SHF.R.S32.HI R41, RZ, 0x18, R49 ;  /* 0x00000018ff297819 */ /* 0x000fe40000011431 */
[----:B------:R-:W-:Y:S02]  /*9990*/  SHF.L.U32 R64, R50, 0x10, RZ ;  /* 0x0000001032407819 */ /* 0x000fe400000006ff */
[----:B------:R-:W-:Y:S01]  /*99a0*/  SHF.R.S32.HI R42, RZ, 0x18, R50 ;  /* 0x00000018ff2a7819 */ /* 0x000fe20000011432 */
[----:B------:R-:W-:Y:S01]  /*99b0*/  UIADD3 UR4, UPT, UPT, UR5, 0x1d0, URZ ;  /* 0x000001d005047890 */ /* 0x000fe2000fffe0ff */
[----:B------:R-:W-:Y:S01]  /*99c0*/  PRMT R59, R44, 0x8880, RZ ;  /* 0x000088802c3b7816 */ /* 0x000fe200000000ff */
[C---:B-1----:R-:W-:Y:S02]  /*99d0*/  IMAD R4, R38.reuse, R4, RZ ;  /* 0x0000000426047224 */ /* 0x042fe400078e02ff */
[----:B------:R-:W-:Y:S01]  /*99e0*/  UPRMT UR4, UR45, 0x654, UR4 ;  /* 0x000006542d047896 */ /* 0x000fe20008000004 */
[C---:B------:R-:W-:Y:S01]  /*99f0*/  IMAD R5, R38.reuse, R5, RZ ;  /* 0x0000000526057224 */ /* 0x040fe200078e02ff */
[----:B------:R-:W-:Y:S01]  /*9a00*/  SHF.R.S32.HI R43, RZ, 0x18, R51 ;  /* 0x00000018ff2b7819 */ /* 0x000fe20000011433 */
[----:B------:R-:W-:Y:S01]  /*9a10*/  IMAD R6, R38, R6, RZ ;  /* 0x0000000626067224 */ /* 0x000fe200078e02ff */
[----:B------:R-:W-:Y:S01]  /*9a20*/  SHF.L.U32 R51, R46, 0x8, RZ ;  /* 0x000000082e337819 */ /* 0x000fe200000006ff */
[----:B------:R-:W-:Y:S01]  /*9a30*/  IMAD R4, R0, R40, R4 ;  /* 0x0000002800047224 */ /* 0x000fe200078e0204 */
[----:B------:R-:W-:Y:S01]  /*9a40*/  MOV R0, R68 ;  /* 0x0000004400007202 */ /* 0x000fe20000000f00 */
[----:B------:R-:W-:Y:S01]  /*9a50*/  IMAD R7, R38, R7, RZ ;  /* 0x0000000726077224 */ /* 0x000fe200078e02ff */
[----:B------:R-:W-:Y:S01]  /*9a60*/  SHF.L.U32 R58, R44, 0x10, RZ ;  /* 0x000000102c3a7819 */ /* 0x000fe200000006ff */
[-C--:B------:R-:W-:Y:S01]  /*9a70*/  IMAD R5, R2, R40.reuse, R5 ;  /* 0x0000002802057224 */ /* 0x080fe200078e0205 */
[----:B------:R-:W-:Y:S01]  /*9a80*/  SYNCS.ARRIVE.TRANS64.RED.A1T0 RZ, [UR4], RZ ;  /* 0x000000ffffff79a7 */ /* 0x000fe20008100404 */
[----:B------:R-:W-:Y:S01]  /*9a90*/  IMAD R6, R3, R40, R6 ;  /* 0x0000002803067224 */ /* 0x000fe200078e0206 */
[----:B------:R-:W-:Y:S01]  /*9aa0*/  SHF.R.S32.HI R2, RZ, 0x18, R67 ;  /* 0x00000018ff027819 */ /* 0x000fe20000011443 */
[C---:B------:R-:W-:Y:S01]  /*9ab0*/  IMAD R8, R38.reuse, R8, RZ ;  /* 0x0000000826087224 */ /* 0x040fe200078e02ff */
[----:B------:R-:W-:Y:S01]  /*9ac0*/  SHF.R.S32.HI R3, RZ, 0x18, R66 ;  /* 0x00000018ff037819 */ /* 0x000fe20000011442 */
[-C--:B------:R-:W-:Y:S01]  /*9ad0*/  IMAD R7, R39, R40.reuse, R7 ;  /* 0x0000002827077224 */ /* 0x080fe200078e0207 */
[----:B------:R-:W-:Y:S01]  /*9ae0*/  MOV R39, R65 ;  /* 0x0000004100277202 */ /* 0x000fe20000000f00 */
[----:B------:R-:W-:Y:S01]  /*9af0*/  IMAD R9, R38, R9, RZ ;  /* 0x0000000926097224 */ /* 0x000fe200078e02ff */
[C---:B------:R-:W-:Y:S01]  /*9b00*/  PRMT R56, R45.reuse, 0x8880, RZ ;  /* 0x000088802d387816 */ /* 0x040fe200000000ff */
[----:B------:R-:W-:Y:S01]  /*9b10*/  IMAD R8, R0, R40, R8 ;  /* 0x0000002800087224 */ /* 0x000fe200078e0208 */
[----:B------:R-:W-:Y:S01]  /*9b20*/  SHF.L.U32 R55, R45, 0x10, RZ ;  /* 0x000000102d377819 */ /* 0x000fe200000006ff */
[----:B------:R-:W-:Y:S01]  /*9b30*/  IMAD R10, R38, R10, RZ ;  /* 0x0000000a260a7224 */ /* 0x000fe200078e02ff */
[----:B------:R-:W-:Y:S01]  /*9b40*/  PRMT R53, R46, 0x8880, RZ ;  /* 0x000088802e357816 */ /* 0x000fe200000000ff */
[----:B------:R-:W-:Y:S01]  /*9b50*/  IMAD R9, R2, R40, R9 ;  /* 0x0000002802097224 */ /* 0x000fe200078e0209 */
[----:B------:R-:W-:Y:S01]  /*9b60*/  SHF.R.S32.HI R45, RZ, 0x18, R45 ;  /* 0x00000018ff2d7819 */ /* 0x000fe2000001142d */
[----:B------:R-:W-:Y:S01]  /*9b70*/  IMAD R0, R38, R20, RZ ;  /* 0x0000001426007224 */ /* 0x000fe200078e02ff */
[----:B------:R-:W-:Y:S01]  /*9b80*/  SHF.L.U32 R52, R46, 0x10, RZ ;  /* 0x000000102e347819 */ /* 0x000fe200000006ff */
[C---:B------:R-:W-:Y:S01]  /*9b90*/  IMAD R11, R38.reuse, R11, RZ ;  /* 0x0000000b260b7224 */ /* 0x040fe200078e02ff */
[C---:B------:R-:W-:Y:S01]  /*9ba0*/  PRMT R50, R47.reuse, 0x8880, RZ ;  /* 0x000088802f327816 */ /* 0x040fe200000000ff */
[C---:B------:R-:W-:Y:S01]  /*9bb0*/  IMAD R2, R38.reuse, R21, RZ ;  /* 0x0000001526027224 */ /* 0x040fe200078e02ff */
[----:B------:R-:W-:Y:S01]  /*9bc0*/  SHF.R.S32.HI R46, RZ, 0x18, R46 ;  /* 0x00000018ff2e7819 */ /* 0x000fe2000001142e */
[C---:B------:R-:W-:Y:S01]  /*9bd0*/  IMAD R20, R38.reuse, R24, RZ ;  /* 0x0000001826147224 */ /* 0x040fe200078e02ff */
[----:B------:R-:W-:Y:S01]  /*9be0*/  SHF.L.U32 R49, R47, 0x10, RZ ;  /* 0x000000102f317819 */ /* 0x000fe200000006ff */
[C---:B------:R-:W-:Y:S01]  /*9bf0*/  IMAD R21, R38.reuse, R25, RZ ;  /* 0x0000001926157224 */ /* 0x040fe200078e02ff */
[----:B------:R-:W-:Y:S01]  /*9c00*/  SHF.R.S32.HI R47, RZ, 0x18, R47 ;  /* 0x00000018ff2f7819 */ /* 0x000fe2000001142f */
[----:B------:R-:W-:Y:S01]  /*9c10*/  IMAD R24, R38, R28, RZ ;  /* 0x0000001c26187224 */ /* 0x000fe200078e02ff */
[----:B------:R-:W-:Y:S01]  /*9c20*/  SHF.L.U32 R57, R44, 0x8, RZ ;  /* 0x000000082c397819 */ /* 0x000fe200000006ff */
[----:B------:R-:W-:Y:S01]  /*9c30*/  IMAD R10, R3, R40, R10 ;  /* 0x00000028030a7224 */ /* 0x000fe200078e020a */
[----:B------:R-:W-:Y:S01]  /*9c40*/  SHF.R.S32.HI R44, RZ, 0x18, R44 ;  /* 0x00000018ff2c7819 */ /* 0x000fe2000001142c */
[----:B------:R-:W-:Y:S01]  /*9c50*/  IMAD R12, R38, R12, RZ ;  /* 0x0000000c260c7224 */ /* 0x000fe200078e02ff */
[----:B------:R-:W-:Y:S01]  /*9c60*/  IADD3 R36, PT, PT, R36, 0x1, RZ ;  /* 0x0000000124247810 */ /* 0x000fe20007ffe0ff */
[C---:B------:R-:W-:Y:S02]  /*9c70*/  IMAD R25, R38.reuse, R29, RZ ;  /* 0x0000001d26197224 */ /* 0x040fe400078e02ff */
[C---:B------:R-:W-:Y:S01]  /*9c80*/  IMAD R28, R38.reuse, R32, RZ ;  /* 0x00000020261c7224 */ /* 0x040fe200078e02ff */
[----:B------:R-:W-:Y:S01]  /*9c90*/  SHF.R.S32.HI R32, RZ, 0x18, R64 ;  /* 0x00000018ff207819 */ /* 0x000fe20000011440 */
[C---:B------:R-:W-:Y:S01]  /*9ca0*/  IMAD R29, R38.reuse, R33, RZ ;  /* 0x00000021261d7224 */ /* 0x040fe200078e02ff */
[----:B------:R-:W-:Y:S01]  /*9cb0*/  I2IP.S8.S32.SAT R33, R7, R6, RZ ;  /* 0x0000000607217239 */ /* 0x000fe200000014ff */
[----:B------:R-:W-:Y:S01]  /*9cc0*/  IMAD R11, R41, R40, R11 ;  /* 0x00000028290b7224 */ /* 0x000fe200078e020b */
[----:B------:R-:W-:Y:S01]  /*9cd0*/  SHF.R.S32.HI R6, RZ, 0x18, R63 ;  /* 0x00000018ff067819 */ /* 0x000fe2000001143f */
[C---:B------:R-:W-:Y:S01]  /*9ce0*/  IMAD R13, R38.reuse, R13, RZ ;  /* 0x0000000d260d7224 */ /* 0x040fe200078e02ff */
[----:B------:R-:W-:Y:S01]  /*9cf0*/  MOV R7, R62 ;  /* 0x0000003e00077202 */ /* 0x000fe20000000f00 */
[C---:B------:R-:W-:Y:S02]  /*9d00*/  IMAD R14, R38.reuse, R14, RZ ;  /* 0x0000000e260e7224 */ /* 0x040fe400078e02ff */
[C---:B------:R-:W-:Y:S02]  /*9d10*/  IMAD R3, R38.reuse, R22, RZ ;  /* 0x0000001626037224 */ /* 0x040fe400078e02ff */
[----:B------:R-:W-:Y:S02]  /*9d20*/  IMAD R12, R39, R40, R12 ;  /* 0x00000028270c7224 */ /* 0x000fe400078e020c */
[C---:B------:R-:W-:Y:S02]  /*9d30*/  IMAD R22, R38.reuse, R26, RZ ;  /* 0x0000001a26167224 */ /* 0x040fe400078e02ff */
[C---:B------:R-:W-:Y:S02]  /*9d40*/  IMAD R15, R38.reuse, R15, RZ ;  /* 0x0000000f260f7224 */ /* 0x040fe400078e02ff */
[----:B------:R-:W-:Y:S02]  /*9d50*/  IMAD R26, R38, R30, RZ ;  /* 0x0000001e261a7224 */ /* 0x000fe400078e02ff */
[----:B------:R-:W-:Y:S02]  /*9d60*/  IMAD R13, R32, R40, R13 ;  /* 0x00000028200d7224 */ /* 0x000fe400078e020d */
[C---:B------:R-:W-:Y:S01]  /*9d70*/  IMAD R30, R38.reuse, R34, RZ ;  /* 0x00000022261e7224 */ /* 0x040fe200078e02ff */
[----:B------:R-:W-:Y:S01]  /*9d80*/  I2IP.S8.S32.SAT R34, R11, R10, RZ ;  /* 0x0000000a0b227239 */ /* 0x000fe200000014ff */
[----:B------:R-:W-:Y:S01]  /*9d90*/  IMAD R16, R38, R16, RZ ;  /* 0x0000001026107224 */ /* 0x000fe200078e02ff */
[----:B------:R-:W-:Y:S01]  /*9da0*/  SHF.R.S32.HI R10, RZ, 0x18, R61 ;  /* 0x00000018ff0a7819 */ /* 0x000fe2000001143d */
[----:B------:R-:W-:Y:S01]  /*9db0*/  IMAD R14, R6, R40, R14 ;  /* 0x00000028060e7224 */ /* 0x000fe200078e020e */
[----:B------:R-:W-:Y:S01]  /*9dc0*/  I2IP.S8.S32.SAT R61, R9, R8, R34 ;  /* 0x00000008093d7239 */ /* 0x000fe20000001422 */
[----:B------:R-:W-:Y:S01]  /*9dd0*/  IMAD R17, R38, R17, RZ ;  /* 0x0000001126117224 */ /* 0x000fe200078e02ff */
[----:B------:R-:W-:Y:S01]  /*9de0*/  SHF.R.S32.HI R11, RZ, 0x18, R60 ;  /* 0x00000018ff0b7819 */ /* 0x000fe2000001143c */
[----:B------:R-:W-:Y:S01]  /*9df0*/  IMAD R15, R42, R40, R15 ;  /* 0x000000282a0f7224 */ /* 0x000fe200078e020f */
[----:B------:R-:W-:Y:S01]  /*9e00*/  I2IP.S8.S32.SAT R60, R5, R4, R33 ;  /* 0x00000004053c7239 */ /* 0x000fe20000001421 */
[C---:B------:R-:W-:Y:S01]  /*9e10*/  IMAD R18, R38.reuse, R18, RZ ;  /* 0x0000001226127224 */ /* 0x040fe200078e02ff */
[----:B------:R-:W-:Y:S01]  /*9e20*/  SHF.R.S32.HI R5, RZ, 0x18, R58 ;  /* 0x00000018ff057819 */ /* 0x000fe2000001143a */
[----:B------:R-:W-:Y:S01]  /*9e30*/  IMAD R16, R7, R40, R16 ;  /* 0x0000002807107224 */ /* 0x000fe200078e0210 */
[----:B------:R-:W-:Y:S01]  /*9e40*/  I2IP.S8.S32.SAT R14, R15, R14, RZ ;  /* 0x0000000e0f0e7239 */ /* 0x000fe200000014ff */
[----:B------:R-:W-:Y:S01]  /*9e50*/  IMAD R19, R38, R19, RZ ;  /* 0x0000001326137224 */ /* 0x000fe200078e02ff */
[----:B------:R-:W-:Y:S01]  /*9e60*/  SHF.R.S32.HI R7, RZ, 0x18, R48 ;  /* 0x00000018ff077819 */ /* 0x000fe20000011430 */
[----:B------:R-:W-:Y:S01]  /*9e70*/  IMAD R17, R10, R40, R17 ;  /* 0x000000280a117224 */ /* 0x000fe200078e0211 */
[----:B------:R-:W-:Y:S01]  /*9e80*/  I2IP.S8.S32.SAT R62, R13, R12, R14 ;  /* 0x0000000c0d3e7239 */ /* 0x000fe2000000140e */
[-C--:B------:R-:W-:Y:S01]  /*9e90*/  IMAD R18, R11, R40.reuse, R18 ;  /* 0x000000280b127224 */ /* 0x080fe200078e0212 */
[----:B------:R-:W-:Y:S01]  /*9ea0*/  SHF.R.S32.HI R6, RZ, 0x18, R57 ;  /* 0x00000018ff067819 */ /* 0x000fe20000011439 */
[----:B------:R-:W-:Y:S02]  /*9eb0*/  IMAD.MOV.U32 R4, RZ, RZ, R59 ;  /* 0x000000ffff047224 */ /* 0x000fe400078e003b */
[-C--:B------:R-:W-:Y:S02]  /*9ec0*/  IMAD R19, R43, R40.reuse, R19 ;  /* 0x000000282b137224 */ /* 0x080fe400078e0213 */
[----:B------:R-:W-:Y:S01]  /*9ed0*/  IMAD R0, R4, R40, R0 ;  /* 0x0000002804007224 */ /* 0x000fe200078e0200 */
[----:B------:R-:W-:Y:S01]  /*9ee0*/  MOV R4, R56 ;  /* 0x0000003800047202 */ /* 0x000fe20000000f00 */
[----:B------:R-:W-:Y:S01]  /*9ef0*/  IMAD R23, R38, R23, RZ ;  /* 0x0000001726177224 */ /* 0x000fe200078e02ff */
[----:B------:R-:W-:Y:S01]  /*9f00*/  I2IP.S8.S32.SAT R18, R19, R18, RZ ;  /* 0x0000001213127239 */ /* 0x000fe200000014ff */
[-C--:B------:R-:W-:Y:S01]  /*9f10*/  IMAD R2, R5, R40.reuse, R2 ;  /* 0x0000002805027224 */ /* 0x080fe200078e0202 */
[----:B------:R-:W-:Y:S01]  /*9f20*/  SHF.R.S32.HI R5, RZ, 0x18, R55 ;  /* 0x00000018ff057819 */ /* 0x000fe20000011437 */
[----:B------:R-:W-:Y:S01]  /*9f30*/  IMAD R3, R6, R40, R3 ;  /* 0x0000002806037224 */ /* 0x000fe200078e0203 */
[----:B------:R-:W-:Y:S01]  /*9f40*/  I2IP.S8.S32.SAT R63, R17, R16, R18 ;  /* 0x00000010113f7239 */ /* 0x000fe20000001412 */
[-C--:B------:R-:W-:Y:S01]  /*9f50*/  IMAD R23, R44, R40.reuse, R23 ;  /* 0x000000282c177224 */ /* 0x080fe200078e0217 */
[----:B------:R-:W-:Y:S01]  /*9f60*/  SHF.R.S32.HI R6, RZ, 0x18, R54 ;  /* 0x00000018ff067819 */ /* 0x000fe20000011436 */
[-C--:B------:R-:W-:Y:S01]  /*9f70*/  IMAD R20, R4, R40.reuse, R20 ;  /* 0x0000002804147224 */ /* 0x080fe200078e0214 */
[----:B------:R-:W-:Y:S01]  /*9f80*/  MOV R4, R53 ;  /* 0x0000003500047202 */ /* 0x000fe20000000f00 */
[----:B------:R1:W-:Y:S01]  /*9f90*/  STS.128 [R69+UR44+0x5400], R60 ;  /* 0x0054003c45007988 */ /* 0x0003e20008000c2c */
[----:B------:R-:W-:Y:S01]  /*9fa0*/  IMAD R27, R38, R27, RZ ;  /* 0x0000001b261b7224 */ /* 0x000fe200078e02ff */
[----:B------:R-:W-:Y:S01]  /*9fb0*/  I2IP.S8.S32.SAT R3, R23, R3, RZ ;  /* 0x0000000317037239 */ /* 0x000fe200000014ff */
[-C--:B------:R-:W-:Y:S01]  /*9fc0*/  IMAD R21, R5, R40.reuse, R21 ;  /* 0x0000002805157224 */ /* 0x080fe200078e0215 */
[----:B------:R-:W-:Y:S01]  /*9fd0*/  SHF.R.S32.HI R5, RZ, 0x18, R52 ;  /* 0x00000018ff057819 */ /* 0x000fe20000011434 */
[-C--:B------:R-:W-:Y:S01]  /*9fe0*/  IMAD R22, R6, R40.reuse, R22 ;  /* 0x0000002806167224 */ /* 0x080fe200078e0216 */
[----:B------:R-:W-:Y:S01]  /*9ff0*/  SHF.R.S32.HI R6, RZ, 0x18, R49 ;  /* 0x00000018ff067819 */ /* 0x000fe20000011431 */
[-C--:B------:R-:W-:Y:S02]  /*a000*/  IMAD R27, R45, R40.reuse, R27 ;  /* 0x000000282d1b7224 */ /* 0x080fe400078e021b */
[-C--:B------:R-:W-:Y:S01]  /*a010*/  IMAD R24, R4, R40.reuse, R24 ;  /* 0x0000002804187224 */ /* 0x080fe200078e0218 */
[----:B------:R-:W-:Y:S01]  /*a020*/  SHF.R.S32.HI R4, RZ, 0x18, R51 ;  /* 0x00000018ff047819 */ /* 0x000fe20000011433 */
[----:B------:R-:W-:Y:S01]  /*a030*/  IMAD R25, R5, R40, R25 ;  /* 0x0000002805197224 */ /* 0x000fe200078e0219 */
[----:B------:R-:W-:Y:S01]  /*a040*/  MOV R5, R50 ;  /* 0x0000003200057202 */ /* 0x000fe20000000f00 */
[----:B------:R-:W-:Y:S02]  /*a050*/  IMAD R31, R38, R31, RZ ;  /* 0x0000001f261f7224 */ /* 0x000fe400078e02ff */
[----:B------:R-:W-:Y:S01]  /*a060*/  IMAD R26, R4, R40, R26 ;  /* 0x00000028041a7224 */ /* 0x000fe200078e021a */
[----:B------:R-:W-:Y:S01]  /*a070*/  I2IP.S8.S32.SAT R4, R2, R0, R3 ;  /* 0x0000000002047239 */ /* 0x000fe20000001403 */
[-C--:B------:R-:W-:Y:S02]  /*a080*/  IMAD R31, R46, R40.reuse, R31 ;  /* 0x000000282e1f7224 */ /* 0x080fe400078e021f */
[----:B------:R-:W-:Y:S01]  /*a090*/  IMAD R28, R5, R40, R28 ;  /* 0x00000028051c7224 */ /* 0x000fe200078e021c */
[----:B------:R-:W-:Y:S01]  /*a0a0*/  I2IP.S8.S32.SAT R5, R27, R22, RZ ;  /* 0x000000161b057239 */ /* 0x000fe200000014ff */
[----:B------:R-:W-:Y:S01]  /*a0b0*/  IMAD R29, R6, R40, R29 ;  /* 0x00000028061d7224 */ /* 0x000fe200078e021d */
[----:B------:R-:W-:Y:S01]  /*a0c0*/  I2IP.S8.S32.SAT R6, R31, R26, RZ ;  /* 0x0000001a1f067239 */ /* 0x000fe200000014ff */
[----:B------:R-:W-:Y:S01]  /*a0d0*/  IMAD R35, R38, R35, RZ ;  /* 0x0000002326237224 */ /* 0x000fe200078e02ff */
[----:B------:R-:W-:Y:S01]  /*a0e0*/  I2IP.S8.S32.SAT R5, R21, R20, R5 ;  /* 0x0000001415057239 */ /* 0x000fe20000001405 */
[----:B------:R-:W-:Y:S01]  /*a0f0*/  IMAD R30, R7, R40, R30 ;  /* 0x00000028071e7224 */ /* 0x000fe200078e021e */
[----:B------:R-:W-:Y:S01]  /*a100*/  I2IP.S8.S32.SAT R6, R25, R24, R6 ;  /* 0x0000001819067239 */ /* 0x000fe20000001406 */
[----:B------:R-:W-:Y:S05]  /*a110*/  IMAD R35, R47, R40, R35 ;  /* 0x000000282f237224 */ /* 0x000fea00078e0223 */
[----:B------:R-:W-:Y:S04]  /*a120*/  I2IP.S8.S32.SAT R7, R35, R30, RZ ;  /* 0x0000001e23077239 */ /* 0x000fe800000014ff */
[----:B------:R-:W-:Y:S05]  /*a130*/  I2IP.S8.S32.SAT R7, R29, R28, R7 ;  /* 0x0000001c1d077239 */ /* 0x000fea0000001407 */
        /* <DEDUP_REMOVED lines=18> */
.L_x_147:
[----:B------:R-:W-:Y:S05]  /*a260*/  BSYNC.RECONVERGENT B0 ;  /* 0x0000000000007941 */ /* 0x000fea0003800200 */
.L_x_146:
[----:B------:R-:W-:Y:S01]  /*a270*/  R2UR UR5, R76 ;  /* 0x000000004c0572ca */ /* 0x000fe200000e0000 */
[----:B------:R-:W-:Y:S01]  /*a280*/  BAR.SYNC.DEFER_BLOCKING 0x1, 0x80 ;  /* 0x0042000000007b1d */ /* 0x000fe20000010000 */
[----:B------:R-:W-:Y:S01]  /*a290*/  R2UR UR4, R77 ;  /* 0x000000004d0472ca */ /* 0x000fe200000e0000 */
[----:B------:R-:W-:Y:S01]  /*a2a0*/  UISETP.NE.AND UP0, UPT, UR46, URZ, UPT ;  /* 0x000000ff2e00728c */ /* 0x000fe2000bf05270 */
[----:B------:R-:W-:Y:S02]  /*a2b0*/  ISETP.NE.AND P0, PT, R79, 0x2, PT ;  /* 0x000000024f00780c */ /* 0x000fe40003f05270 */
[----:B------:R-:W-:Y:S02]  /*a2c0*/  ISETP.NE.AND P1, PT, R36, 0x4, PT ;  /* 0x000000042400780c */ /* 0x000fe40003f25270 */
[----:B------:R-:W-:Y:S02]  /*a2d0*/  SEL R2, RZ, 0x1, P0 ;  /* 0x00000001ff027807 */ /* 0x000fe40000000000 */
[----:B------:R-:W-:Y:S02]  /*a2e0*/  SEL R0, RZ, 0x1, P1 ;  /* 0x00000001ff007807 */ /* 0x000fe40000800000 */
[----:B------:R-:W-:Y:S01]  /*a2f0*/  LOP3.LUT R83, R83, R2, RZ, 0x3c, !PT ;  /* 0x0000000253537212 */ /* 0x000fe200078e3cff */
[----:B------:R-:W-:Y:S01]  /*a300*/  UIADD3 UR20, UPT, UPT, UR37, UR5, URZ ;  /* 0x0000000525147290 */ /* 0x000fe2000fffe0ff */
[----:B------:R-:W-:Y:S01]  /*a310*/  LOP3.LUT R84, R84, R0, RZ, 0x3c, !PT ;  /* 0x0000000054547212 */ /* 0x000fe200078e3cff */
[----:B------:R-:W-:Y:S01]  /*a320*/  UIADD3 UR16, UPT, UPT, UR38, UR4, URZ ;  /* 0x0000000426107290 */ /* 0x000fe2000fffe0ff */
[----:B------:R-:W-:Y:S02]  /*a330*/  SEL R79, R79, RZ, P0 ;  /* 0x000000ff4f4f7207 */ /* 0x000fe40000000000 */
[----:B------:R-:W-:Y:S01]  /*a340*/  SEL R36, R36, RZ, P1 ;  /* 0x000000ff24247207 */ /* 0x000fe20000800000 */
[----:B------:R-:W-:Y:S01]  /*a350*/  UMOV UR36, UR59 ;  /* 0x0000003b00247c82 */ /* 0x000fe20008000000 */
[----:B------:R-:W-:Y:S07]  /*a360*/  BRA.U UP0, `(.L_x_148) ;  /* 0xffffffb900c47547 */ /* 0x000fee000b83ffff */
[----:B------:R-:W-:Y:S05]  /*a370*/  EXIT ;  /* 0x000000000000794d */ /* 0x000fea0003800000 */
.L_x_25:
[----:B---3--:R3:W4:Y:S02]  /*a380*/  SYNCS.PHASECHK.TRANS64.TRYWAIT P0, [R0+URZ+0x200], R2 ;  /* 0x00020002000075a7 */ /* 0x00872400080011ff */
[----:B----4-:R-:W-:Y:S05]  /*a390*/  @!P0 NANOSLEEP.SYNCS 0x989680 ;  /* 0x009896800000895d */ /* 0x010fea0003900000 */
[----:B------:R-:W4:Y:S02]  /*a3a0*/  @!P0 SYNCS.PHASECHK.TRANS64 P0, [R0+URZ+0x200], R2 ;  /* 0x00020002000085a7 */ /* 0x000f2400080010ff */
[----:B----4-:R-:W-:Y:S05]  /*a3b0*/  @!P0 BRA `(.L_x_25) ;  /* 0xfffffffc00f08947 */ /* 0x010fea000383ffff */
[----:B------:R-:W-:Y:S05]  /*a3c0*/  BRA `(.L_x_149) ;  /* 0xffffff78004c7947 */ /* 0x000fea000383ffff */
.L_x_28:
[----:B--2---:R-:W-:-:S07]  /*a3d0*/  MOV R0, UR33 ;  /* 0x0000002100007c02 */ /* 0x004fce0008000f00 */
.L_x_150:
[----:B--2---:R2:W3:Y:S02]  /*a3e0*/  SYNCS.PHASECHK.TRANS64.TRYWAIT P0, [R0+URZ+0xa0], R3 ;  /* 0x0000a003000075a7 */ /* 0x0044e400080011ff */
[----:B---3--:R-:W-:Y:S05]  /*a3f0*/  @!P0 NANOSLEEP.SYNCS 0x989680 ;  /* 0x009896800000895d */ /* 0x008fea0003900000 */
[----:B------:R-:W3:Y:S02]  /*a400*/  @!P0 SYNCS.PHASECHK.TRANS64 P0, [R0+URZ+0xa0], R3 ;  /* 0x0000a003000085a7 */ /* 0x000ee400080010ff */
[----:B---3--:R-:W-:Y:S05]  /*a410*/  @!P0 BRA `(.L_x_150) ;  /* 0xfffffffc00f08947 */ /* 0x008fea000383ffff */
[----:B------:R-:W-:Y:S05]  /*a420*/  BRA `(.L_x_27) ;  /* 0xffffff7800987947 */ /* 0x000fea000383ffff */
.L_x_35:
[----:B-1----:R-:W-:-:S07]  /*a430*/  MOV R0, UR17 ;  /* 0x0000001100007c02 */ /* 0x002fce0008000f00 */
.L_x_151:
[----:B-1----:R1:W2:Y:S02]  /*a440*/  SYNCS.PHASECHK.TRANS64.TRYWAIT P0, [R0+URZ+0xa0], R3 ;  /* 0x0000a003000075a7 */ /* 0x0022a400080011ff */
[----:B--2---:R-:W-:Y:S05]  /*a450*/  @!P0 NANOSLEEP.SYNCS 0x989680 ;  /* 0x009896800000895d */ /* 0x004fea0003900000 */
[----:B------:R-:W2:Y:S02]  /*a460*/  @!P0 SYNCS.PHASECHK.TRANS64 P0, [R0+URZ+0xa0], R3 ;  /* 0x0000a003000085a7 */ /* 0x000ea400080010ff */
[----:B--2---:R-:W-:Y:S05]  /*a470*/  @!P0 BRA `(.L_x_151) ;  /* 0xfffffffc00f08947 */ /* 0x004fea000383ffff */
[----:B------:R-:W-:Y:S05]  /*a480*/  BRA `(.L_x_34) ;  /* 0xffffff7c00587947 */ /* 0x000fea000383ffff */
.L_x_40:
[----:B-1----:R1:W2:Y:S02]  /*a490*/  SYNCS.PHASECHK.TRANS64.TRYWAIT P0, [R3+URZ+0x190], R0 ;  /* 0x00019000030075a7 */ /* 0x0022a400080011ff */
[----:B--2---:R-:W-:Y:S05]  /*a4a0*/  @!P0 NANOSLEEP.SYNCS 0x989680 ;  /* 0x009896800000895d */ /* 0x004fea0003900000 */
[----:B------:R-:W2:Y:S02]  /*a4b0*/  @!P0 SYNCS.PHASECHK.TRANS64 P0, [R3+URZ+0x190], R0 ;  /* 0x00019000030085a7 */ /* 0x000ea400080010ff */
[----:B--2---:R-:W-:Y:S05]  /*a4c0*/  @!P0 BRA `(.L_x_40) ;  /* 0xfffffffc00f08947 */ /* 0x004fea000383ffff */
[----:B------:R-:W-:Y:S05]  /*a4d0*/  BRA `(.L_x_152) ;  /* 0xffffff8000007947 */ /* 0x000fea000383ffff */
.L_x_44:
[----:B------:R-:W-:-:S07]  /*a4e0*/  MOV R0, UR4 ;  /* 0x0000000400007c02 */ /* 0x000fce0008000f00 */
.L_x_153:
[----:B-1----:R1:W2:Y:S02]  /*a4f0*/  SYNCS.PHASECHK.TRANS64.TRYWAIT P0, [R0+URZ], R2 ;  /* 0x00000002000075a7 */ /* 0x0022a400080011ff */
[----:B--2---:R-:W-:Y:S05]  /*a500*/  @!P0 NANOSLEEP.SYNCS 0x989680 ;  /* 0x009896800000895d */ /* 0x004fea0003900000 */
[----:B------:R-:W2:Y:S02]  /*a510*/  @!P0 SYNCS.PHASECHK.TRANS64 P0, [R0+URZ], R2 ;  /* 0x00000002000085a7 */ /* 0x000ea400080010ff */
[----:B--2---:R-:W-:Y:S05]  /*a520*/  @!P0 BRA `(.L_x_153) ;  /* 0xfffffffc00f08947 */ /* 0x004fea000383ffff */
[----:B------:R-:W-:Y:S05]  /*a530*/  BRA `(.L_x_154) ;  /* 0xffffff8400ac7947 */ /* 0x000fea000383ffff */
.L_x_45:
[----:B------:R-:W-:-:S07]  /*a540*/  MOV R0, UR5 ;  /* 0x0000000500007c02 */ /* 0x000fce0008000f00 */
.L_x_155:
[----:B-1----:R1:W2:Y:S02]  /*a550*/  SYNCS.PHASECHK.TRANS64.TRYWAIT P0, [R0+URZ], R3 ;  /* 0x00000003000075a7 */ /* 0x0022a400080011ff */
[----:B--2---:R-:W-:Y:S05]  /*a560*/  @!P0 NANOSLEEP.SYNCS 0x989680 ;  /* 0x009896800000895d */ /* 0x004fea0003900000 */
[----:B------:R-:W2:Y:S02]  /*a570*/  @!P0 SYNCS.PHASECHK.TRANS64 P0, [R0+URZ], R3 ;  /* 0x00000003000085a7 */ /* 0x000ea400080010ff */
[----:B--2---:R-:W-:Y:S05]  /*a580*/  @!P0 BRA `(.L_x_155) ;  /* 0xfffffffc00f08947 */ /* 0x004fea000383ffff */
[----:B------:R-:W-:Y:S05]  /*a590*/  BRA `(.L_x_156) ;  /* 0xffffff8400b87947 */ /* 0x000fea000383ffff */
.L_x_46:
[----:B------:R-:W-:-:S07]  /*a5a0*/  MOV R0, UR5 ;  /* 0x0000000500007c02 */ /* 0x000fce0008000f00 */
.L_x_157:
[----:B-1----:R1:W2:Y:S02]  /*a5b0*/  SYNCS.PHASECHK.TRANS64.TRYWAIT P0, [R0+URZ], R3 ;  /* 0x00000003000075a7 */ /* 0x0022a400080011ff */
[----:B--2---:R-:W-:Y:S05]  /*a5c0*/  @!P0 NANOSLEEP.SYNCS 0x989680 ;  /* 0x009896800000895d */ /* 0x004fea0003900000 */
[----:B------:R-:W2:Y:S02]  /*a5d0*/  @!P0 SYNCS.PHASECHK.TRANS64 P0, [R0+URZ], R3 ;  /* 0x00000003000085a7 */ /* 0x000ea400080010ff */
[----:B--2---:R-:W-:Y:S05]  /*a5e0*/  @!P0 BRA `(.L_x_157) ;  /* 0xfffffffc00f08947 */ /* 0x004fea000383ffff */
[----:B------:R-:W-:Y:S05]  /*a5f0*/  BRA `(.L_x_158) ;  /* 0xffffff8400c47947 */ /* 0x000fea000383ffff */
.L_x_47:
[----:B------:R-:W-:-:S07]  /*a600*/  MOV R0, UR5 ;  /* 0x0000000500007c02 */ /* 0x000fce0008000f00 */
.L_x_159:
[----:B-1----:R1:W2:Y:S02]  /*a610*/  SYNCS.PHASECHK.TRANS64.TRYWAIT P0, [R0+URZ], R3 ;  /* 0x00000003000075a7 */ /* 0x0022a400080011ff */
[----:B--2---:R-:W-:Y:S05]  /*a620*/  @!P0 NANOSLEEP.SYNCS 0x989680 ;  /* 0x009896800000895d */ /* 0x004fea0003900000 */
[----:B------:R-:W2:Y:S02]  /*a630*/  @!P0 SYNCS.PHASECHK.TRANS64 P0, [R0+URZ], R3 ;  /* 0x00000003000085a7 */ /* 0x000ea400080010ff */
[----:B--2---:R-:W-:Y:S05]  /*a640*/  @!P0 BRA `(.L_x_159) ;  /* 0xfffffffc00f08947 */ /* 0x004fea000383ffff */
[----:B------:R-:W-:Y:S05]  /*a650*/  BRA `(.L_x_160) ;  /* 0xffffff8400d07947 */ /* 0x000fea000383ffff */
.L_x_48:
[----:B------:R-:W-:-:S07]  /*a660*/  MOV R0, UR5 ;  /* 0x0000000500007c02 */ /* 0x000fce0008000f00 */
.L_x_161:
[----:B-1----:R1:W2:Y:S02]  /*a670*/  SYNCS.PHASECHK.TRANS64.TRYWAIT P0, [R0+URZ], R3 ;  /* 0x00000003000075a7 */ /* 0x0022a400080011ff */
[----:B--2---:R-:W-:Y:S05]  /*a680*/  @!P0 NANOSLEEP.SYNCS 0x989680 ;  /* 0x009896800000895d */ /* 0x004fea0003900000 */
[----:B------:R-:W2:Y:S02]  /*a690*/  @!P0 SYNCS.PHASECHK.TRANS64 P0, [R0+URZ], R3 ;  /* 0x00000003000085a7 */ /* 0x000ea400080010ff */
[----:B--2---:R-:W-:Y:S05]  /*a6a0*/  @!P0 BRA `(.L_x_161) ;  /* 0xfffffffc00f08947 */ /* 0x004fea000383ffff */
[----:B------:R-:W-:Y:S05]  /*a6b0*/  BRA `(.L_x_162) ;  /* 0xffffff8400dc7947 */ /* 0x000fea000383ffff */
.L_x_49:
[----:B------:R-:W-:-:S07]  /*a6c0*/  MOV R0, UR5 ;  /* 0x0000000500007c02 */ /* 0x000fce0008000f00 */
.L_x_163:
[----:B-1----:R1:W2:Y:S02]  /*a6d0*/  SYNCS.PHASECHK.TRANS64.TRYWAIT P0, [R0+URZ], R3 ;  /* 0x00000003000075a7 */ /* 0x0022a400080011ff */
[----:B--2---:R-:W-:Y:S05]  /*a6e0*/  @!P0 NANOSLEEP.SYNCS 0x989680 ;  /* 0x009896800000895d */ /* 0x004fea0003900000 */
[----:B------:R-:W2:Y:S02]  /*a6f0*/  @!P0 SYNCS.PHASECHK.TRANS64 P0, [R0+URZ], R3 ;  /* 0x00000003000085a7 */ /* 0x000ea400080010ff */
[----:B--2---:R-:W-:Y:S05]  /*a700*/  @!P0 BRA `(.L_x_163) ;  /* 0xfffffffc00f08947 */ /* 0x004fea000383ffff */
[----:B------:R-:W-:Y:S05]  /*a710*/  BRA `(.L_x_164) ;  /* 0xffffff8400e87947 */ /* 0x000fea000383ffff */
.L_x_50:
[----:B------:R-:W-:-:S07]  /*a720*/  MOV R0, UR5 ;  /* 0x0000000500007c02 */ /* 0x000fce0008000f00 */
.L_x_165:
[----:B-1----:R1:W2:Y:S02]  /*a730*/  SYNCS.PHASECHK.TRANS64.TRYWAIT P0, [R0+URZ], R3 ;  /* 0x00000003000075a7 */ /* 0x0022a400080011ff */
[----:B--2---:R-:W-:Y:S05]  /*a740*/  @!P0 NANOSLEEP.SYNCS 0x989680 ;  /* 0x009896800000895d */ /* 0x004fea0003900000 */
[----:B------:R-:W2:Y:S02]  /*a750*/  @!P0 SYNCS.PHASECHK.TRANS64 P0, [R0+URZ], R3 ;  /* 0x00000003000085a7 */ /* 0x000ea400080010ff */
[----:B--2---:R-:W-:Y:S05]  /*a760*/  @!P0 BRA `(.L_x_165) ;  /* 0xfffffffc00f08947 */ /* 0x004fea000383ffff */
[----:B------:R-:W-:Y:S05]  /*a770*/  BRA `(.L_x_166) ;  /* 0xffffff8400f47947 */ /* 0x000fea000383ffff */
.L_x_51:
[----:B------:R-:W-:-:S07]  /*a780*/  MOV R0, UR5 ;  /* 0x0000000500007c02 */ /* 0x000fce0008000f00 */
.L_x_167:
[----:B-1----:R1:W2:Y:S02]  /*a790*/  SYNCS.PHASECHK.TRANS64.TRYWAIT P0, [R0+URZ], R3 ;  /* 0x00000003000075a7 */ /* 0x0022a400080011ff */
[----:B--2---:R-:W-:Y:S05]  /*a7a0*/  @!P0 NANOSLEEP.SYNCS 0x989680 ;  /* 0x009896800000895d */ /* 0x004fea0003900000 */
[----:B------:R-:W2:Y:S02]  /*a7b0*/  @!P0 SYNCS.PHASECHK.TRANS64 P0, [R0+URZ], R3 ;  /* 0x00000003000085a7 */ /* 0x000ea400080010ff */
[----:B--2---:R-:W-:Y:S05]  /*a7c0*/  @!P0 BRA `(.L_x_167) ;  /* 0xfffffffc00f08947 */ /* 0x004fea000383ffff */
[----:B------:R-:W-:Y:S05]  /*a7d0*/  BRA `(.L_x_168) ;  /* 0xffffff8800007947 */ /* 0x000fea000383ffff */
.L_x_52:
[----:B------:R-:W-:-:S07]  /*a7e0*/  MOV R0, UR5 ;  /* 0x0000000500007c02 */ /* 0x000fce0008000f00 */
.L_x_169:
[----:B-1----:R1:W2:Y:S02]  /*a7f0*/  SYNCS.PHASECHK.TRANS64.TRYWAIT P0, [R0+URZ], R3 ;  /* 0x00000003000075a7 */ /* 0x0022a400080011ff */
[----:B--2---:R-:W-:Y:S05]  /*a800*/  @!P0 NANOSLEEP.SYNCS 0x989680 ;  /* 0x009896800000895d */ /* 0x004fea0003900000 */
[----:B------:R-:W2:Y:S02]  /*a810*/  @!P0 SYNCS.PHASECHK.TRANS64 P0, [R0+URZ], R3 ;  /* 0x00000003000085a7 */ /* 0x000ea400080010ff */
[----:B--2---:R-:W-:Y:S05]  /*a820*/  @!P0 BRA `(.L_x_169) ;  /* 0xfffffffc00f08947 */ /* 0x004fea000383ffff */
[----:B------:R-:W-:Y:S05]  /*a830*/  BRA `(.L_x_170) ;  /* 0xffffff88000c7947 */ /* 0x000fea000383ffff */
.L_x_53:
[----:B------:R-:W-:-:S07]  /*a840*/  MOV R0, UR5 ;  /* 0x0000000500007c02 */ /* 0x000fce0008000f00 */
.L_x_171:
[----:B-1----:R1:W2:Y:S02]  /*a850*/  SYNCS.PHASECHK.TRANS64.TRYWAIT P0, [R0+URZ], R3 ;  /* 0x00000003000075a7 */ /* 0x0022a400080011ff */
[----:B--2---:R-:W-:Y:S05]  /*a860*/  @!P0 NANOSLEEP.SYNCS 0x989680 ;  /* 0x009896800000895d */ /* 0x004fea0003900000 */
[----:B------:R-:W2:Y:S02]  /*a870*/  @!P0 SYNCS.PHASECHK.TRANS64 P0, [R0+URZ], R3 ;  /* 0x00000003000085a7 */ /* 0x000ea400080010ff */
[----:B--2---:R-:W-:Y:S05]  /*a880*/  @!P0 BRA `(.L_x_171) ;  /* 0xfffffffc00f08947 */ /* 0x004fea000383ffff */
[----:B------:R-:W-:Y:S05]  /*a890*/  BRA `(.L_x_172) ;  /* 0xffffff8800187947 */ /* 0x000fea000383ffff */
.L_x_54:
[----:B------:R-:W-:-:S07]  /*a8a0*/  MOV R0, UR5 ;  /* 0x0000000500007c02 */ /* 0x000fce0008000f00 */
.L_x_173:
[----:B-1----:R1:W2:Y:S02]  /*a8b0*/  SYNCS.PHASECHK.TRANS64.TRYWAIT P0, [R0+URZ], R3 ;  /* 0x00000003000075a7 */ /* 0x0022a400080011ff */
[----:B--2---:R-:W-:Y:S05]  /*a8c0*/  @!P0 NANOSLEEP.SYNCS 0x989680 ;  /* 0x009896800000895d */ /* 0x004fea0003900000 */
[----:B------:R-:W2:Y:S02]  /*a8d0*/  @!P0 SYNCS.PHASECHK.TRANS64 P0, [R0+URZ], R3 ;  /* 0x00000003000085a7 */ /* 0x000ea400080010ff */
[----:B--2---:R-:W-:Y:S05]  /*a8e0*/  @!P0 BRA `(.L_x_173) ;  /* 0xfffffffc00f08947 */ /* 0x004fea000383ffff */
[----:B------:R-:W-:Y:S05]  /*a8f0*/  BRA `(.L_x_174) ;  /* 0xffffff8800247947 */ /* 0x000fea000383ffff */
.L_x_55:
[----:B------:R-:W-:-:S07]  /*a900*/  MOV R0, UR5 ;  /* 0x0000000500007c02 */ /* 0x000fce0008000f00 */
.L_x_175:
[----:B-1----:R1:W2:Y:S02]  /*a910*/  SYNCS.PHASECHK.TRANS64.TRYWAIT P0, [R0+URZ], R3 ;  /* 0x00000003000075a7 */ /* 0x0022a400080011ff */
[----:B--2---:R-:W-:Y:S05]  /*a920*/  @!P0 NANOSLEEP.SYNCS 0x989680 ;  /* 0x009896800000895d */ /* 0x004fea0003900000 */
[----:B------:R-:W2:Y:S02]  /*a930*/  @!P0 SYNCS.PHASECHK.TRANS64 P0, [R0+URZ], R3 ;  /* 0x00000003000085a7 */ /* 0x000ea400080010ff */
[----:B--2---:R-:W-:Y:S05]  /*a940*/  @!P0 BRA `(.L_x_175) ;  /* 0xfffffffc00f08947 */ /* 0x004fea000383ffff */
[----:B------:R-:W-:Y:S05]  /*a950*/  BRA `(.L_x_176) ;  /* 0xffffff8800307947 */ /* 0x000fea000383ffff */
.L_x_56:
[----:B------:R-:W-:-:S07]  /*a960*/  MOV R0, UR5 ;  /* 0x0000000500007c02 */ /* 0x000fce0008000f00 */
.L_x_177:
[----:B-1----:R1:W2:Y:S02]  /*a970*/  SYNCS.PHASECHK.TRANS64.TRYWAIT P0, [R0+URZ], R3 ;  /* 0x00000003000075a7 */ /* 0x0022a400080011ff */
[----:B--2---:R-:W-:Y:S05]  /*a980*/  @!P0 NANOSLEEP.SYNCS 0x989680 ;  /* 0x009896800000895d */ /* 0x004fea0003900000 */
[----:B------:R-:W2:Y:S02]  /*a990*/  @!P0 SYNCS.PHASECHK.TRANS64 P0, [R0+URZ], R3 ;  /* 0x00000003000085a7 */ /* 0x000ea400080010ff */
[----:B--2---:R-:W-:Y:S05]  /*a9a0*/  @!P0 BRA `(.L_x_177) ;  /* 0xfffffffc00f08947 */ /* 0x004fea000383ffff */
[----:B------:R-:W-:Y:S05]  /*a9b0*/  BRA `(.L_x_178) ;  /* 0xffffff88003c7947 */ /* 0x000fea000383ffff */
.L_x_57:
[----:B------:R-:W-:-:S07]  /*a9c0*/  MOV R0, UR5 ;  /* 0x0000000500007c02 */ /* 0x000fce0008000f00 */
.L_x_179:
[----:B-1----:R1:W2:Y:S02]  /*a9d0*/  SYNCS.PHASECHK.TRANS64.TRYWAIT P0, [R0+URZ], R3 ;  /* 0x00000003000075a7 */ /* 0x0022a400080011ff */
[----:B--2---:R-:W-:Y:S05]  /*a9e0*/  @!P0 NANOSLEEP.SYNCS 0x989680 ;  /* 0x009896800000895d */ /* 0x004fea0003900000 */
[----:B------:R-:W2:Y:S02]  /*a9f0*/  @!P0 SYNCS.PHASECHK.TRANS64 P0, [R0+URZ], R3 ;  /* 0x00000003000085a7 */ /* 0x000ea400080010ff */
[----:B--2---:R-:W-:Y:S05]  /*aa00*/  @!P0 BRA `(.L_x_179) ;  /* 0xfffffffc00f08947 */ /* 0x004fea000383ffff */
[----:B------:R-:W-:Y:S05]  /*aa10*/  BRA `(.L_x_180) ;  /* 0xffffff8800487947 */ /* 0x000fea000383ffff */
.L_x_58:
[----:B------:R-:W-:-:S07]  /*aa20*/  MOV R0, UR5 ;  /* 0x0000000500007c02 */ /* 0x000fce0008000f00 */
.L_x_181:
[----:B-1----:R1:W2:Y:S02]  /*aa30*/  SYNCS.PHASECHK.TRANS64.TRYWAIT P0, [R0+URZ], R3 ;  /* 0x00000003000075a7 */ /* 0x0022a400080011ff */
[----:B--2---:R-:W-:Y:S05]  /*aa40*/  @!P0 NANOSLEEP.SYNCS 0x989680 ;  /* 0x009896800000895d */ /* 0x004fea0003900000 */
[----:B------:R-:W2:Y:S02]  /*aa50*/  @!P0 SYNCS.PHASECHK.TRANS64 P0, [R0+URZ], R3 ;  /* 0x00000003000085a7 */ /* 0x000ea400080010ff */
[----:B--2---:R-:W-:Y:S05]  /*aa60*/  @!P0 BRA `(.L_x_181) ;  /* 0xfffffffc00f08947 */ /* 0x004fea000383ffff */
[----:B------:R-:W-:Y:S05]  /*aa70*/  BRA `(.L_x_182) ;  /* 0xffffff8800547947 */ /* 0x000fea000383ffff */
.L_x_59:
[----:B------:R-:W-:-:S07]  /*aa80*/  MOV R0, UR5 ;  /* 0x0000000500007c02 */ /* 0x000fce0008000f00 */
.L_x_183:
[----:B-1----:R1:W2:Y:S02]  /*aa90*/  SYNCS.PHASECHK.TRANS64.TRYWAIT P0, [R0+URZ], R3 ;  /* 0x00000003000075a7 */ /* 0x0022a400080011ff */
[----:B--2---:R-:W-:Y:S05]  /*aaa0*/  @!P0 NANOSLEEP.SYNCS 0x989680 ;  /* 0x009896800000895d */ /* 0x004fea0003900000 */
[----:B------:R-:W2:Y:S02]  /*aab0*/  @!P0 SYNCS.PHASECHK.TRANS64 P0, [R0+URZ], R3 ;  /* 0x00000003000085a7 */ /* 0x000ea400080010ff */
[----:B--2---:R-:W-:Y:S05]  /*aac0*/  @!P0 BRA `(.L_x_183) ;  /* 0xfffffffc00f08947 */ /* 0x004fea000383ffff */
[----:B------:R-:W-:Y:S05]  /*aad0*/  BRA `(.L_x_184) ;  /* 0xffffff8800607947 */ /* 0x000fea000383ffff */
.L_x_60:
[----:B------:R-:W-:-:S07]  /*aae0*/  MOV R0, UR5 ;  /* 0x0000000500007c02 */ /* 0x000fce0008000f00 */
.L_x_185:
[----:B-1----:R1:W2:Y:S02]  /*aaf0*/  SYNCS.PHASECHK.TRANS64.TRYWAIT P0, [R0+URZ], R3 ;  /* 0x00000003000075a7 */ /* 0x0022a400080011ff */
[----:B--2---:R-:W-:Y:S05]  /*ab00*/  @!P0 NANOSLEEP.SYNCS 0x989680 ;  /* 0x009896800000895d */ /* 0x004fea0003900000 */
[----:B------:R-:W2:Y:S02]  /*ab10*/  @!P0 SYNCS.PHASECHK.TRANS64 P0, [R0+URZ], R3 ;  /* 0x00000003000085a7 */ /* 0x000ea400080010ff */
[----:B--2---:R-:W-:Y:S05]  /*ab20*/  @!P0 BRA `(.L_x_185) ;  /* 0xfffffffc00f08947 */ /* 0x004fea000383ffff */
[----:B------:R-:W-:Y:S05]  /*ab30*/  BRA `(.L_x_186) ;  /* 0xffffff88006c7947 */ /* 0x000fea000383ffff */
.L_x_61:
[----:B------:R-:W-:-:S07]  /*ab40*/  MOV R0, UR5 ;  /* 0x0000000500007c02 */ /* 0x000fce0008000f00 */
.L_x_187:
[----:B-1----:R1:W2:Y:S02]  /*ab50*/  SYNCS.PHASECHK.TRANS64.TRYWAIT P0, [R0+URZ], R3 ;  /* 0x00000003000075a7 */ /* 0x0022a400080011ff */
[----:B--2---:R-:W-:Y:S05]  /*ab60*/  @!P0 NANOSLEEP.SYNCS 0x989680 ;  /* 0x009896800000895d */ /* 0x004fea0003900000 */
[----:B------:R-:W2:Y:S02]  /*ab70*/  @!P0 SYNCS.PHASECHK.TRANS64 P0, [R0+URZ], R3 ;  /* 0x00000003000085a7 */ /* 0x000ea400080010ff */
[----:B--2---:R-:W-:Y:S05]  /*ab80*/  @!P0 BRA `(.L_x_187) ;  /* 0xfffffffc00f08947 */ /* 0x004fea000383ffff */
[----:B------:R-:W-:Y:S05]  /*ab90*/  BRA `(.L_x_188) ;  /* 0xffffff8800787947 */ /* 0x000fea000383ffff */
.L_x_62:
[----:B------:R-:W-:-:S07]  /*aba0*/  MOV R0, UR5 ;  /* 0x0000000500007c02 */ /* 0x000fce0008000f00 */
.L_x_189:
[----:B-1----:R1:W2:Y:S02]  /*abb0*/  SYNCS.PHASECHK.TRANS64.TRYWAIT P0, [R0+URZ], R3 ;  /* 0x00000003000075a7 */ /* 0x0022a400080011ff */
[----:B--2---:R-:W-:Y:S05]  /*abc0*/  @!P0 NANOSLEEP.SYNCS 0x989680 ;  /* 0x009896800000895d */ /* 0x004fea0003900000 */
[----:B------:R-:W2:Y:S02]  /*abd0*/  @!P0 SYNCS.PHASECHK.TRANS64 P0, [R0+URZ], R3 ;  /* 0x00000003000085a7 */ /* 0x000ea400080010ff */
[----:B--2---:R-:W-:Y:S05]  /*abe0*/  @!P0 BRA `(.L_x_189) ;  /* 0xfffffffc00f08947 */ /* 0x004fea000383ffff */
[----:B------:R-:W-:Y:S05]  /*abf0*/  BRA `(.L_x_190) ;  /* 0xffffff8800847947 */ /* 0x000fea000383ffff */
.L_x_65:
[----:B--2---:R2:W3:Y:S02]  /*ac00*/  SYNCS.PHASECHK.TRANS64.TRYWAIT P0, [R2+URZ+0x1f0], R4 ;  /* 0x0001f004020075a7 */ /* 0x0044e400080011ff */
[----:B---3--:R-:W-:Y:S05]  /*ac10*/  @!P0 NANOSLEEP.SYNCS 0x989680 ;  /* 0x009896800000895d */ /* 0x008fea0003900000 */
[----:B------:R-:W3:Y:S02]  /*ac20*/  @!P0 SYNCS.PHASECHK.TRANS64 P0, [R2+URZ+0x1f0], R4 ;  /* 0x0001f004020085a7 */ /* 0x000ee400080010ff */
[----:B---3--:R-:W-:Y:S05]  /*ac30*/  @!P0 BRA `(.L_x_65) ;  /* 0xfffffffc00f08947 */ /* 0x008fea000383ffff */
[----:B------:R-:W-:Y:S05]  /*ac40*/  BRA `(.L_x_191) ;  /* 0xffffff8800e07947 */ /* 0x000fea000383ffff */
.L_x_66:
[----:B------:R-:W-:-:S07]  /*ac50*/  MOV R2, UR4 ;  /* 0x0000000400027c02 */ /* 0x000fce0008000f00 */
.L_x_192:
[----:B--2---:R2:W3:Y:S02]  /*ac60*/  SYNCS.PHASECHK.TRANS64.TRYWAIT P0, [R2+URZ+0x1a0], R5 ;  /* 0x0001a005020075a7 */ /* 0x0044e400080011ff */
[----:B---3--:R-:W-:Y:S05]  /*ac70*/  @!P0 NANOSLEEP.SYNCS 0x989680 ;  /* 0x009896800000895d */ /* 0x008fea0003900000 */
[----:B------:R-:W3:Y:S02]  /*ac80*/  @!P0 SYNCS.PHASECHK.TRANS64 P0, [R2+URZ+0x1a0], R5 ;  /* 0x0001a005020085a7 */ /* 0x000ee400080010ff */
[----:B---3--:R-:W-:Y:S05]  /*ac90*/  @!P0 BRA `(.L_x_192) ;  /* 0xfffffffc00f08947 */ /* 0x008fea000383ffff */
[----:B------:R-:W-:Y:S05]  /*aca0*/  BRA `(.L_x_193) ;  /* 0xffffff8800f07947 */ /* 0x000fea000383ffff */
.L_x_67:
[----:B--2---:R2:W3:Y:S02]  /*acb0*/  SYNCS.PHASECHK.TRANS64.TRYWAIT P1, [R2+URZ+0x190], R4 ;  /* 0x00019004020075a7 */ /* 0x0044e400080211ff */
[----:B---3--:R-:W-:Y:S05]  /*acc0*/  @!P1 NANOSLEEP.SYNCS 0x989680 ;  /* 0x009896800000995d */ /* 0x008fea0003900000 */
[----:B------:R-:W3:Y:S02]  /*acd0*/  @!P1 SYNCS.PHASECHK.TRANS64 P1, [R2+URZ+0x190], R4 ;  /* 0x00019004020095a7 */ /* 0x000ee400080210ff */
[----:B---3--:R-:W-:Y:S05]  /*ace0*/  @!P1 BRA `(.L_x_67) ;  /* 0xfffffffc00f09947 */ /* 0x008fea000383ffff */
[----:B------:R-:W-:Y:S05]  /*acf0*/  BRA `(.L_x_194) ;  /* 0xffffff8c00207947 */ /* 0x000fea000383ffff */
.L_x_70:
[----:B------:R-:W-:-:S07]  /*ad00*/  MOV R0, UR4 ;  /* 0x0000000400007c02 */ /* 0x000fce0008000f00 */
.L_x_195:
[----:B--2---:R2:W3:Y:S02]  /*ad10*/  SYNCS.PHASECHK.TRANS64.TRYWAIT P0, [R0+URZ+0x1a0], R2 ;  /* 0x0001a002000075a7 */ /* 0x0044e400080011ff */
[----:B---3--:R-:W-:Y:S05]  /*ad20*/  @!P0 NANOSLEEP.SYNCS 0x989680 ;  /* 0x009896800000895d */ /* 0x008fea0003900000 */
[----:B------:R-:W3:Y:S02]  /*ad30*/  @!P0 SYNCS.PHASECHK.TRANS64 P0, [R0+URZ+0x1a0], R2 ;  /* 0x0001a002000085a7 */ /* 0x000ee400080010ff */
[----:B---3--:R-:W-:Y:S05]  /*ad40*/  @!P0 BRA `(.L_x_195) ;  /* 0xfffffffc00f08947 */ /* 0x008fea000383ffff */
[----:B------:R-:W-:Y:S05]  /*ad50*/  BRA `(.L_x_69) ;  /* 0xffffff8c00747947 */ /* 0x000fea000383ffff */
.L_x_77:
[----:B-1----:R1:W2:Y:S02]  /*ad60*/  SYNCS.PHASECHK.TRANS64.TRYWAIT P1, [R0+URZ+0x190], R2 ;  /* 0x00019002000075a7 */ /* 0x0022a400080211ff */
[----:B--2---:R-:W-:Y:S05]  /*ad70*/  @!P1 NANOSLEEP.SYNCS 0x989680 ;  /* 0x009896800000995d */ /* 0x004fea0003900000 */
[----:B------:R-:W2:Y:S02]  /*ad80*/  @!P1 SYNCS.PHASECHK.TRANS64 P1, [R0+URZ+0x190], R2 ;  /* 0x00019002000095a7 */ /* 0x000ea400080210ff */
[----:B--2---:R-:W-:Y:S05]  /*ad90*/  @!P1 BRA `(.L_x_77) ;  /* 0xfffffffc00f09947 */ /* 0x004fea000383ffff */
[----:B------:R-:W-:Y:S05]  /*ada0*/  BRA `(.L_x_196) ;  /* 0xffffff9000d07947 */ /* 0x000fea000383ffff */
.L_x_78:
[----:B------:R-:W-:-:S07]  /*adb0*/  MOV R2, UR19 ;  /* 0x0000001300027c02 */ /* 0x000fce0008000f00 */
.L_x_197:
[----:B-1----:R1:W2:Y:S02]  /*adc0*/  SYNCS.PHASECHK.TRANS64.TRYWAIT P0, [R2+URZ+0x1d0], R0 ;  /* 0x0001d000020075a7 */ /* 0x0022a400080011ff */
[----:B--2---:R-:W-:Y:S05]  /*add0*/  @!P0 NANOSLEEP.SYNCS 0x989680 ;  /* 0x009896800000895d */ /* 0x004fea0003900000 */
[----:B------:R-:W2:Y:S02]  /*ade0*/  @!P0 SYNCS.PHASECHK.TRANS64 P0, [R2+URZ+0x1d0], R0 ;  /* 0x0001d000020085a7 */ /* 0x000ea400080010ff */
[----:B--2---:R-:W-:Y:S05]  /*adf0*/  @!P0 BRA `(.L_x_197) ;  /* 0xfffffffc00f08947 */ /* 0x004fea000383ffff */
[----:B------:R-:W-:Y:S05]  /*ae00*/  BRA `(.L_x_198) ;  /* 0xffffff9400047947 */ /* 0x000fea000383ffff */
.L_x_81:
[----:B------:R-:W-:Y:S07]  /*ae10*/  MOV R0, UR6 ;  /* 0x0000000600007c02 */ /* 0x000fee0008000f00 */
.L_x_199:
[----:B-1----:R1:W2:Y:S02]  /*ae20*/  SYNCS.PHASECHK.TRANS64.TRYWAIT P0, [R0+URZ], R2 ;  /* 0x00000002000075a7 */ /* 0x0022a400080011ff */
[----:B--2---:R-:W-:Y:S05]  /*ae30*/  @!P0 NANOSLEEP.SYNCS 0x989680 ;  /* 0x009896800000895d */ /* 0x004fea0003900000 */
[----:B------:R-:W2:Y:S02]  /*ae40*/  @!P0 SYNCS.PHASECHK.TRANS64 P0, [R0+URZ], R2 ;  /* 0x00000002000085a7 */ /* 0x000ea400080010ff */
[----:B--2---:R-:W-:Y:S05]  /*ae50*/  @!P0 BRA `(.L_x_199) ;  /* 0xfffffffc00f08947 */ /* 0x004fea000383ffff */
[----:B------:R-:W-:Y:S05]  /*ae60*/  BRA `(.L_x_80) ;  /* 0xffffff94003c7947 */ /* 0x000fea000383ffff */
.L_x_84:
[----:B------:R-:W-:-:S07]  /*ae70*/  MOV R0, UR4 ;  /* 0x0000000400007c02 */ /* 0x000fce0008000f00 */
.L_x_200:
[----:B--2---:R2:W4:Y:S02]  /*ae80*/  SYNCS.PHASECHK.TRANS64.TRYWAIT P0, [R0+URZ], R2 ;  /* 0x00000002000075a7 */ /* 0x00452400080011ff */
[----:B----4-:R-:W-:Y:S05]  /*ae90*/  @!P0 NANOSLEEP.SYNCS 0x989680 ;  /* 0x009896800000895d */ /* 0x010fea0003900000 */
[----:B------:R-:W4:Y:S02]  /*aea0*/  @!P0 SYNCS.PHASECHK.TRANS64 P0, [R0+URZ], R2 ;  /* 0x00000002000085a7 */ /* 0x000f2400080010ff */
[----:B----4-:R-:W-:Y:S05]  /*aeb0*/  @!P0 BRA `(.L_x_200) ;  /* 0xfffffffc00f08947 */ /* 0x010fea000383ffff */
[----:B------:R-:W-:Y:S05]  /*aec0*/  BRA `(.L_x_201) ;  /* 0xffffff9400dc7947 */ /* 0x000fea000383ffff */
.L_x_85:
[----:B------:R-:W-:-:S07]  /*aed0*/  MOV R0, UR5 ;  /* 0x0000000500007c02 */ /* 0x000fce0008000f00 */
.L_x_202:
[----:B-1----:R1:W2:Y:S02]  /*aee0*/  SYNCS.PHASECHK.TRANS64.TRYWAIT P0, [R0+URZ], R3 ;  /* 0x00000003000075a7 */ /* 0x0022a400080011ff */
[----:B--2---:R-:W-:Y:S05]  /*aef0*/  @!P0 NANOSLEEP.SYNCS 0x989680 ;  /* 0x009896800000895d */ /* 0x004fea0003900000 */
[----:B------:R-:W2:Y:S02]  /*af00*/  @!P0 SYNCS.PHASECHK.TRANS64 P0, [R0+URZ], R3 ;  /* 0x00000003000085a7 */ /* 0x000ea400080010ff */
[----:B--2---:R-:W-:Y:S05]  /*af10*/  @!P0 BRA `(.L_x_202) ;  /* 0xfffffffc00f08947 */ /* 0x004fea000383ffff */
[----:B------:R-:W-:Y:S05]  /*af20*/  BRA `(.L_x_203) ;  /* 0xffffff9400e87947 */ /* 0x000fea000383ffff */
.L_x_86:
[----:B------:R-:W-:-:S07]  /*af30*/  MOV R0, UR5 ;  /* 0x0000000500007c02 */ /* 0x000fce0008000f00 */
.L_x_204:
[----:B-1----:R1:W2:Y:S02]  /*af40*/  SYNCS.PHASECHK.TRANS64.TRYWAIT P0, [R0+URZ], R3 ;  /* 0x00000003000075a7 */ /* 0x0022a400080011ff */
[----:B--2---:R-:W-:Y:S05]  /*af50*/  @!P0 NANOSLEEP.SYNCS 0x989680 ;  /* 0x009896800000895d */ /* 0x004fea0003900000 */
[----:B------:R-:W2:Y:S02]  /*af60*/  @!P0 SYNCS.PHASECHK.TRANS64 P0, [R0+URZ], R3 ;  /* 0x00000003000085a7 */ /* 0x000ea400080010ff */
[----:B--2---:R-:W-:Y:S05]  /*af70*/  @!P0 BRA `(.L_x_204) ;  /* 0xfffffffc00f08947 */ /* 0x004fea000383ffff */
[----:B------:R-:W-:Y:S05]  /*af80*/  BRA `(.L_x_205) ;  /* 0xffffff9400f47947 */ /* 0x000fea000383ffff */
.L_x_87:
[----:B-1----:R-:W-:-:S07]  /*af90*/  MOV R0, UR4 ;  /* 0x0000000400007c02 */ /* 0x002fce0008000f00 */
.L_x_206:
[----:B-1----:R1:W2:Y:S02]  /*afa0*/  SYNCS.PHASECHK.TRANS64.TRYWAIT P0, [R0+URZ], R2 ;  /* 0x00000002000075a7 */ /* 0x0022a400080011ff */
[----:B--2---:R-:W-:Y:S05]  /*afb0*/  @!P0 NANOSLEEP.SYNCS 0x989680 ;  /* 0x009896800000895d */ /* 0x004fea0003900000 */
[----:B------:R-:W2:Y:S02]  /*afc0*/  @!P0 SYNCS.PHASECHK.TRANS64 P0, [R0+URZ], R2 ;  /* 0x00000002000085a7 */ /* 0x000ea400080010ff */
[----:B--2---:R-:W-:Y:S05]  /*afd0*/  @!P0 BRA `(.L_x_206) ;  /* 0xfffffffc00f08947 */ /* 0x004fea000383ffff */
[----:B------:R-:W-:Y:S05]  /*afe0*/  BRA `(.L_x_207) ;  /* 0xffffff9800007947 */ /* 0x000fea000383ffff */
.L_x_92:
[----:B---3--:R3:W4:Y:S02]  /*aff0*/  SYNCS.PHASECHK.TRANS64.TRYWAIT P0, [R12+URZ+0x190], R0 ;  /* 0x000190000c0075a7 */ /* 0x00872400080011ff */
[----:B----4-:R-:W-:Y:S05]  /*b000*/  @!P0 NANOSLEEP.SYNCS 0x989680 ;  /* 0x009896800000895d */ /* 0x010fea0003900000 */
[----:B------:R-:W4:Y:S02]  /*b010*/  @!P0 SYNCS.PHASECHK.TRANS64 P0, [R12+URZ+0x190], R0 ;  /* 0x000190000c0085a7 */ /* 0x000f2400080010ff */
[----:B----4-:R-:W-:Y:S05]  /*b020*/  @!P0 BRA `(.L_x_92) ;  /* 0xfffffffc00f08947 */ /* 0x010fea000383ffff */
[----:B------:R-:W-:Y:S05]  /*b030*/  BRA `(.L_x_208) ;  /* 0xffffff9c00207947 */ /* 0x000fea000383ffff */
.L_x_95:
[----:B-1----:R-:W-:Y:S07]  /*b040*/  MOV R0, UR21 ;  /* 0x0000001500007c02 */ /* 0x002fee0008000f00 */
.L_x_209:
[----:B-1----:R1:W3:Y:S02]  /*b050*/  SYNCS.PHASECHK.TRANS64.TRYWAIT P2, [R0+URZ+0x188], R6 ;  /* 0x00018806000075a7 */ /* 0x0022e400080411ff */
[----:B---3--:R-:W-:Y:S05]  /*b060*/  @!P2 NANOSLEEP.SYNCS 0x989680 ;  /* 0x009896800000a95d */ /* 0x008fea0003900000 */
[----:B------:R-:W3:Y:S02]  /*b070*/  @!P2 SYNCS.PHASECHK.TRANS64 P2, [R0+URZ+0x188], R6 ;  /* 0x000188060000a5a7 */ /* 0x000ee400080410ff */
[----:B---3--:R-:W-:Y:S05]  /*b080*/  @!P2 BRA `(.L_x_209) ;  /* 0xfffffffc00f0a947 */ /* 0x008fea000383ffff */
[----:B------:R-:W-:Y:S05]  /*b090*/  BRA `(.L_x_94) ;  /* 0xffffffa000887947 */ /* 0x000fea000383ffff */
.L_x_98:
[----:B------:R-:W-:Y:S07]  /*b0a0*/  MOV R0, UR21 ;  /* 0x0000001500007c02 */ /* 0x000fee0008000f00 */
.L_x_210:
[----:B-1----:R1:W3:Y:S02]  /*b0b0*/  SYNCS.PHASECHK.TRANS64.TRYWAIT P0, [R0+URZ+0x160], R9 ;  /* 0x00016009000075a7 */ /* 0x0022e400080011ff */
[----:B---3--:R-:W-:Y:S05]  /*b0c0*/  @!P0 NANOSLEEP.SYNCS 0x989680 ;  /* 0x009896800000895d */ /* 0x008fea0003900000 */
[----:B------:R-:W3:Y:S02]  /*b0d0*/  @!P0 SYNCS.PHASECHK.TRANS64 P0, [R0+URZ+0x160], R9 ;  /* 0x00016009000085a7 */ /* 0x000ee400080010ff */
[----:B---3--:R-:W-:Y:S05]  /*b0e0*/  @!P0 BRA `(.L_x_210) ;  /* 0xfffffffc00f08947 */ /* 0x008fea000383ffff */
[----:B------:R-:W-:Y:S05]  /*b0f0*/  BRA `(.L_x_211) ;  /* 0xffffffa000e47947 */ /* 0x000fea000383ffff */
.L_x_99:
[----:B------:R-:W-:Y:S07]  /*b100*/  MOV R0, UR21 ;  /* 0x0000001500007c02 */ /* 0x000fee0008000f00 */
.L_x_212:
[----:B-1----:R1:W3:Y:S02]  /*b110*/  SYNCS.PHASECHK.TRANS64.TRYWAIT P0, [R0+URZ+0x168], R9 ;  /* 0x00016809000075a7 */ /* 0x0022e400080011ff */
[----:B---3--:R-:W-:Y:S05]  /*b120*/  @!P0 NANOSLEEP.SYNCS 0x989680 ;  /* 0x009896800000895d */ /* 0x008fea0003900000 */
[----:B------:R-:W3:Y:S02]  /*b130*/  @!P0 SYNCS.PHASECHK.TRANS64 P0, [R0+URZ+0x168], R9 ;  /* 0x00016809000085a7 */ /* 0x000ee400080010ff */
[----:B---3--:R-:W-:Y:S05]  /*b140*/  @!P0 BRA `(.L_x_212) ;  /* 0xfffffffc00f08947 */ /* 0x008fea000383ffff */
[----:B------:R-:W-:Y:S05]  /*b150*/  BRA `(.L_x_213) ;  /* 0xffffffa400207947 */ /* 0x000fea000383ffff */
.L_x_100:
[----:B------:R-:W-:Y:S07]  /*b160*/  MOV R0, UR21 ;  /* 0x0000001500007c02 */ /* 0x000fee0008000f00 */
.L_x_214:
[----:B-1----:R1:W3:Y:S02]  /*b170*/  SYNCS.PHASECHK.TRANS64.TRYWAIT P0, [R0+URZ+0x170], R9 ;  /* 0x00017009000075a7 */ /* 0x0022e400080011ff */
[----:B---3--:R-:W-:Y:S05]  /*b180*/  @!P0 NANOSLEEP.SYNCS 0x989680 ;  /* 0x009896800000895d */ /* 0x008fea0003900000 */
[----:B------:R-:W3:Y:S02]  /*b190*/  @!P0 SYNCS.PHASECHK.TRANS64 P0, [R0+URZ+0x170], R9 ;  /* 0x00017009000085a7 */ /* 0x000ee400080010ff */
[----:B---3--:R-:W-:Y:S05]  /*b1a0*/  @!P0 BRA `(.L_x_214) ;  /* 0xfffffffc00f08947 */ /* 0x008fea000383ffff */
[----:B------:R-:W-:Y:S05]  /*b1b0*/  BRA `(.L_x_215) ;  /* 0xffffffa400687947 */ /* 0x000fea000383ffff */
.L_x_101:
[----:B------:R-:W-:Y:S07]  /*b1c0*/  MOV R0, UR21 ;  /* 0x0000001500007c02 */ /* 0x000fee0008000f00 */
.L_x_216:
[----:B-1----:R1:W3:Y:S02]  /*b1d0*/  SYNCS.PHASECHK.TRANS64.TRYWAIT P0, [R0+URZ+0x178], R9 ;  /* 0x00017809000075a7 */ /* 0x0022e400080011ff */
[----:B---3--:R-:W-:Y:S05]  /*b1e0*/  @!P0 NANOSLEEP.SYNCS 0x989680 ;  /* 0x009896800000895d */ /* 0x008fea0003900000 */
[----:B------:R-:W3:Y:S02]  /*b1f0*/  @!P0 SYNCS.PHASECHK.TRANS64 P0, [R0+URZ+0x178], R9 ;  /* 0x00017809000085a7 */ /* 0x000ee400080010ff */
[----:B---3--:R-:W-:Y:S05]  /*b200*/  @!P0 BRA `(.L_x_216) ;  /* 0xfffffffc00f08947 */ /* 0x008fea000383ffff */
[----:B------:R-:W-:Y:S05]  /*b210*/  BRA `(.L_x_217) ;  /* 0xffffffa400ac7947 */ /* 0x000fea000383ffff */
.L_x_103:
[----:B------:R-:W-:-:S07]  /*b220*/  MOV R0, UR21 ;  /* 0x0000001500007c02 */ /* 0x000fce0008000f00 */
.L_x_218:
[----:B-1----:R1:W4:Y:S02]  /*b230*/  SYNCS.PHASECHK.TRANS64.TRYWAIT P0, [R0+URZ+0x160], R2 ;  /* 0x00016002000075a7 */ /* 0x00232400080011ff */
[----:B----4-:R-:W-:Y:S05]  /*b240*/  @!P0 NANOSLEEP.SYNCS 0x989680 ;  /* 0x009896800000895d */ /* 0x010fea0003900000 */
[----:B------:R-:W4:Y:S02]  /*b250*/  @!P0 SYNCS.PHASECHK.TRANS64 P0, [R0+URZ+0x160], R2 ;  /* 0x00016002000085a7 */ /* 0x000f2400080010ff */
[----:B----4-:R-:W-:Y:S05]  /*b260*/  @!P0 BRA `(.L_x_218) ;  /* 0xfffffffc00f08947 */ /* 0x010fea000383ffff */
[----:B------:R-:W-:Y:S05]  /*b270*/  BRA `(.L_x_219) ;  /* 0xffffffa800247947 */ /* 0x000fea000383ffff */
.L_x_104:
[----:B-1----:R-:W-:-:S07]  /*b280*/  MOV R0, UR21 ;  /* 0x0000001500007c02 */ /* 0x002fce0008000f00 */
.L_x_220:
[----:B-1----:R1:W4:Y:S02]  /*b290*/  SYNCS.PHASECHK.TRANS64.TRYWAIT P0, [R0+URZ+0x168], R2 ;  /* 0x00016802000075a7 */ /* 0x00232400080011ff */
[----:B----4-:R-:W-:Y:S05]  /*b2a0*/  @!P0 NANOSLEEP.SYNCS 0x989680 ;  /* 0x009896800000895d */ /* 0x010fea0003900000 */
[----:B------:R-:W4:Y:S02]  /*b2b0*/  @!P0 SYNCS.PHASECHK.TRANS64 P0, [R0+URZ+0x168], R2 ;  /* 0x00016802000085a7 */ /* 0x000f2400080010ff */
[----:B----4-:R-:W-:Y:S05]  /*b2c0*/  @!P0 BRA `(.L_x_220) ;  /* 0xfffffffc00f08947 */ /* 0x010fea000383ffff */
[----:B------:R-:W-:Y:S05]  /*b2d0*/  BRA `(.L_x_221) ;  /* 0xffffffa800147947 */ /* 0x000fea000383ffff */
.L_x_105:
[----:B-1----:R-:W-:-:S07]  /*b2e0*/  MOV R0, UR21 ;  /* 0x0000001500007c02 */ /* 0x002fce0008000f00 */
.L_x_222:
[----:B-1----:R1:W4:Y:S02]  /*b2f0*/  SYNCS.PHASECHK.TRANS64.TRYWAIT P0, [R0+URZ+0x170], R2 ;  /* 0x00017002000075a7 */ /* 0x00232400080011ff */
[----:B----4-:R-:W-:Y:S05]  /*b300*/  @!P0 NANOSLEEP.SYNCS 0x989680 ;  /* 0x009896800000895d */ /* 0x010fea0003900000 */
[----:B------:R-:W4:Y:S02]  /*b310*/  @!P0 SYNCS.PHASECHK.TRANS64 P0, [R0+URZ+0x170], R2 ;  /* 0x00017002000085a7 */ /* 0x000f2400080010ff */
[----:B----4-:R-:W-:Y:S05]  /*b320*/  @!P0 BRA `(.L_x_222) ;  /* 0xfffffffc00f08947 */ /* 0x010fea000383ffff */
[----:B------:R-:W-:Y:S05]  /*b330*/  BRA `(.L_x_223) ;  /* 0xffffffa800047947 */ /* 0x000fea000383ffff */
.L_x_107:
[----:B-1----:R1:W2:Y:S02]  /*b340*/  SYNCS.PHASECHK.TRANS64.TRYWAIT P0, [R3+URZ+0x190], R0 ;  /* 0x00019000030075a7 */ /* 0x0022a400080011ff */
[----:B--2---:R-:W-:Y:S05]  /*b350*/  @!P0 NANOSLEEP.SYNCS 0x989680 ;  /* 0x009896800000895d */ /* 0x004fea0003900000 */
[----:B------:R-:W2:Y:S02]  /*b360*/  @!P0 SYNCS.PHASECHK.TRANS64 P0, [R3+URZ+0x190], R0 ;  /* 0x00019000030085a7 */ /* 0x000ea400080010ff */
[----:B--2---:R-:W-:Y:S05]  /*b370*/  @!P0 BRA `(.L_x_107) ;  /* 0xfffffffc00f08947 */ /* 0x004fea000383ffff */
[----:B------:R-:W-:Y:S05]  /*b380*/  BRA `(.L_x_224) ;  /* 0xffffffa800d07947 */ /* 0x000fea000383ffff */
.L_x_118:
[----:B-1----:R1:W2:Y:S02]  /*b390*/  SYNCS.PHASECHK.TRANS64.TRYWAIT P1, [R2+URZ+0x140], R0 ;  /* 0x00014000020075a7 */ /* 0x0022a400080211ff */
[----:B--2---:R-:W-:Y:S05]  /*b3a0*/  @!P1 NANOSLEEP.SYNCS 0x989680 ;  /* 0x009896800000995d */ /* 0x004fea0003900000 */
[----:B------:R-:W2:Y:S02]  /*b3b0*/  @!P1 SYNCS.PHASECHK.TRANS64 P1, [R2+URZ+0x140], R0 ;  /* 0x00014000020095a7 */ /* 0x000ea400080210ff */
[----:B--2---:R-:W-:Y:S05]  /*b3c0*/  @!P1 BRA `(.L_x_118) ;  /* 0xfffffffc00f09947 */ /* 0x004fea000383ffff */
[----:B------:R-:W-:Y:S05]  /*b3d0*/  BRA `(.L_x_117) ;  /* 0xffffffb800447947 */ /* 0x000fea000383ffff */
.L_x_120:
[----:B-1----:R1:W2:Y:S02]  /*b3e0*/  SYNCS.PHASECHK.TRANS64.TRYWAIT P0, [R52+URZ+0x1b0], R3 ;  /* 0x0001b003340075a7 */ /* 0x0022a400080011ff */
[----:B--2---:R-:W-:Y:S05]  /*b3f0*/  @!P0 NANOSLEEP.SYNCS 0x989680 ;  /* 0x009896800000895d */ /* 0x004fea0003900000 */
[----:B------:R-:W2:Y:S02]  /*b400*/  @!P0 SYNCS.PHASECHK.TRANS64 P0, [R52+URZ+0x1b0], R3 ;  /* 0x0001b003340085a7 */ /* 0x000ea400080010ff */
[----:B--2---:R-:W-:Y:S05]  /*b410*/  @!P0 BRA `(.L_x_120) ;  /* 0xfffffffc00f08947 */ /* 0x004fea000383ffff */
[----:B------:R-:W-:Y:S05]  /*b420*/  BRA `(.L_x_119) ;  /* 0xffffffb800987947 */ /* 0x000fea000383ffff */
.L_x_128:
[----:B--2---:R2:W3:Y:S02]  /*b430*/  SYNCS.PHASECHK.TRANS64.TRYWAIT P0, [R0+URZ+0x140], R2 ;  /* 0x00014002000075a7 */ /* 0x0044e400080011ff */
[----:B---3--:R-:W-:Y:S05]  /*b440*/  @!P0 NANOSLEEP.SYNCS 0x989680 ;  /* 0x009896800000895d */ /* 0x008fea0003900000 */
[----:B------:R-:W3:Y:S02]  /*b450*/  @!P0 SYNCS.PHASECHK.TRANS64 P0, [R0+URZ+0x140], R2 ;  /* 0x00014002000085a7 */ /* 0x000ee400080010ff */
[----:B---3--:R-:W-:Y:S05]  /*b460*/  @!P0 BRA `(.L_x_128) ;  /* 0xfffffffc00f08947 */ /* 0x008fea000383ffff */
[----:B------:R-:W-:Y:S05]  /*b470*/  BRA `(.L_x_127) ;  /* 0xffffffc4008c7947 */ /* 0x000fea000383ffff */
.L_x_136:
[----:B--2---:R2:W3:Y:S02]  /*b480*/  SYNCS.PHASECHK.TRANS64.TRYWAIT P0, [R0+URZ+0x140], R4 ;  /* 0x00014004000075a7 */ /* 0x0044e400080011ff */
[----:B---3--:R-:W-:Y:S05]  /*b490*/  @!P0 NANOSLEEP.SYNCS 0x989680 ;  /* 0x009896800000895d */ /* 0x008fea0003900000 */
[----:B------:R-:W3:Y:S02]  /*b4a0*/  @!P0 SYNCS.PHASECHK.TRANS64 P0, [R0+URZ+0x140], R4 ;  /* 0x00014004000085a7 */ /* 0x000ee400080010ff */
[----:B---3--:R-:W-:Y:S05]  /*b4b0*/  @!P0 BRA `(.L_x_136) ;  /* 0xfffffffc00f08947 */ /* 0x008fea000383ffff */
[----:B------:R-:W-:Y:S05]  /*b4c0*/  BRA `(.L_x_135) ;  /* 0xffffffd000c87947 */ /* 0x000fea000383ffff */
.L_x_144:
[----:B--2---:R2:W3:Y:S02]  /*b4d0*/  SYNCS.PHASECHK.TRANS64.TRYWAIT P0, [R0+URZ+0x140], R2 ;  /* 0x00014002000075a7 */ /* 0x0044e400080011ff */
[----:B---3--:R-:W-:Y:S05]  /*b4e0*/  @!P0 NANOSLEEP.SYNCS 0x989680 ;  /* 0x009896800000895d */ /* 0x008fea0003900000 */
[----:B------:R-:W3:Y:S02]  /*b4f0*/  @!P0 SYNCS.PHASECHK.TRANS64 P0, [R0+URZ+0x140], R2 ;  /* 0x00014002000085a7 */ /* 0x000ee400080010ff */
[----:B---3--:R-:W-:Y:S05]  /*b500*/  @!P0 BRA `(.L_x_144) ;  /* 0xfffffffc00f08947 */ /* 0x008fea000383ffff */
[----:B------:R-:W-:Y:S05]  /*b510*/  BRA `(.L_x_143) ;  /* 0xffffffe000147947 */ /* 0x000fea000383ffff */
        .weak           $__internal_0_$__cuda_sm10x_tcgen05_guardrail_trap_col_being_dealloced_not_returned_by_alloc
        .type           $__internal_0_$__cuda_sm10x_tcgen05_guardrail_trap_col_being_dealloced_not_returned_by_alloc,@function
        .size           $__internal_0_$__cuda_sm10x_tcgen05_guardrail_trap_col_being_dealloced_not_returned_by_alloc,($__internal_1_$__cuda_sm10x_tcgen05_guardrail_trap_phase_invalid_during_alloc - $__internal_0_$__cuda_sm10x_tcgen05_guardrail_trap_col_being_dealloced_not_returned_by_alloc)
$__internal_0_$__cuda_sm10x_tcgen05_guardrail_trap_col_being_dealloced_not_returned_by_alloc:
[----:B------:R-:W-:Y:S05]  /*b520*/  BPT.TRAP 0x1 ;  /* 0x000000040000795c */ /* 0x000fea0000300000 */
[----:B------:R-:W-:-:S04]  /*b530*/  HFMA2 R3, -RZ, RZ, 0, 0 ;  /* 0x00000000ff037431 */ /* 0x000fc800000001ff */
[----:B------:R-:W-:Y:S05]  /*b540*/  RET.REL.NODEC R2 `(_ZN7cutlass13device_kernelINS_4gemm6kernel13GemmUniversalIN4cute5tupleIJiiiiEEENS1_10collective13CollectiveMmaINS1_35MainloopSm100TmaUmmaWarpSpecializedILi20ELi2ELi4ENS5_IJNS4_1CILi4EEENSA_ILi2EEENSA_ILi1EEEEEEEENS5_IJNSA_ILi64EEENSA_ILi256EEENSA_ILi32EEEEEEaNS5_IJlSD_lEEEaSK_NS4_8TiledMMAINS4_8MMA_AtomIJNS4_15SM100_MMA_S8_SSIaaiLi64ELi256ELNS4_4UMMA5MajorE0ELSP_0ELNSO_8SaturateE0EEEEEENS4_6LayoutINS5_IJSD_SD_SD_EEENS5_IJNSA_ILi0EEESV_SV_EEEEENS5_IJNS4_10UnderscoreESY_SY_EEEEENS4_23SM90_TMA_LOAD_MULTICASTENS4_14ComposedLayoutINS4_7SwizzleILi1ELi4ELi3EEENS4_18smem_ptr_flag_bitsILi8EEENST_INS5_IJNSA_ILi8EEESI_EEENS5_IJSI_SD_EEEEEEEvNS4_8identityES11_S1B_vS1C_EENS_8epilogue10collective18CollectiveEpilogueINS1E_23Sm100TmaWarpSpecializedILi4ELi2ELi32ELb0ELb0EEEJSJ_NS5_IJNST_ISG_SD_EES1J_EEEaSK_aSK_NS1E_6fusion15FusionCallbacksIS1I_NS1L_17LinearCombinationIaiaiLNS_15FloatRoundStyleE2EEESJ_S1K_JEEENS4_5SM1004TMEM4LOAD26SM100_TMEM_LOAD_16dp32b32xENS4_13SM90_TMA_LOADENS12_INS13_ILi2ELi4ELi3EEES16_NST_INS5_IJS17_SG_EEENS5_IJSG_SD_EEEEEEENS4_39AutoVectorizingCopyWithAssumedAlignmentILi128EEENS4_14SM90_TMA_STOREES20_S22_S22_EEEvvEEEEvNT_6ParamsE) ;  /* 0xffffff4802ac7950 */ /* 0x000fea0003c3ffff */
        .weak           $__internal_1_$__cuda_sm10x_tcgen05_guardrail_trap_phase_invalid_during_alloc
        .type           $__internal_1_$__cuda_sm10x_tcgen05_guardrail_trap_phase_invalid_during_alloc,@function
        .size           $__internal_1_$__cuda_sm10x_tcgen05_guardrail_trap_phase_invalid_during_alloc,($__internal_2_$__cuda_sm10x_tcgen05_guardrail_trap_unallocated_columns_being_dealloced - $__internal_1_$__cuda_sm10x_tcgen05_guardrail_trap_phase_invalid_during_alloc)
$__internal_1_$__cuda_sm10x_tcgen05_guardrail_trap_phase_invalid_during_alloc:
[----:B------:R-:W-:Y:S05]  /*b550*/  BPT.TRAP 0x1 ;  /* 0x000000040000795c */ /* 0x000fea0000300000 */
[----:B------:R-:W-:-:S04]  /*b560*/  MOV R5, 0x0 ;  /* 0x0000000000057802 */ /* 0x000fc80000000f00 */
[----:B------:R-:W-:Y:S05]  /*b570*/  RET.REL.NODEC R4 `(_ZN7cutlass13device_kernelINS_4gemm6kernel13GemmUniversalIN4cute5tupleIJiiiiEEENS1_10collective13CollectiveMmaINS1_35MainloopSm100TmaUmmaWarpSpecializedILi20ELi2ELi4ENS5_IJNS4_1CILi4EEENSA_ILi2EEENSA_ILi1EEEEEEEENS5_IJNSA_ILi64EEENSA_ILi256EEENSA_ILi32EEEEEEaNS5_IJlSD_lEEEaSK_NS4_8TiledMMAINS4_8MMA_AtomIJNS4_15SM100_MMA_S8_SSIaaiLi64ELi256ELNS4_4UMMA5MajorE0ELSP_0ELNSO_8SaturateE0EEEEEENS4_6LayoutINS5_IJSD_SD_SD_EEENS5_IJNSA_ILi0EEESV_SV_EEEEENS5_IJNS4_10UnderscoreESY_SY_EEEEENS4_23SM90_TMA_LOAD_MULTICASTENS4_14ComposedLayoutINS4_7SwizzleILi1ELi4ELi3EEENS4_18smem_ptr_flag_bitsILi8EEENST_INS5_IJNSA_ILi8EEESI_EEENS5_IJSI_SD_EEEEEEEvNS4_8identityES11_S1B_vS1C_EENS_8epilogue10collective18CollectiveEpilogueINS1E_23Sm100TmaWarpSpecializedILi4ELi2ELi32ELb0ELb0EEEJSJ_NS5_IJNST_ISG_SD_EES1J_EEEaSK_aSK_NS1E_6fusion15FusionCallbacksIS1I_NS1L_17LinearCombinationIaiaiLNS_15FloatRoundStyleE2EEESJ_S1K_JEEENS4_5SM1004TMEM4LOAD26SM100_TMEM_LOAD_16dp32b32xENS4_13SM90_TMA_LOADENS12_INS13_ILi2ELi4ELi3EEES16_NST_INS5_IJS17_SG_EEENS5_IJSG_SD_EEEEEEENS4_39AutoVectorizingCopyWithAssumedAlignmentILi128EEENS4_14SM90_TMA_STOREES20_S22_S22_EEEvvEEEEvNT_6ParamsE) ;  /* 0xffffff4804a07950 */ /* 0x000fea0003c3ffff */
        .weak           $__internal_2_$__cuda_sm10x_tcgen05_guardrail_trap_unallocated_columns_being_dealloced
        .type           $__internal_2_$__cuda_sm10x_tcgen05_guardrail_trap_unallocated_columns_being_dealloced,@function
        .size           $__internal_2_$__cuda_sm10x_tcgen05_guardrail_trap_unallocated_columns_being_dealloced,(.L_x_226 - $__internal_2_$__cuda_sm10x_tcgen05_guardrail_trap_unallocated_columns_being_dealloced)
$__internal_2_$__cuda_sm10x_tcgen05_guardrail_trap_unallocated_columns_being_dealloced:
[----:B------:R-:W-:Y:S05]  /*b580*/  BPT.TRAP 0x1 ;  /* 0x000000040000795c */ /* 0x000fea0000300000 */
[----:B------:R-:W-:-:S04]  /*b590*/  HFMA2 R3, -RZ, RZ, 0, 0 ;  /* 0x00000000ff037431 */ /* 0x000fc800000001ff */
[----:B------:R-:W-:Y:S05]  /*b5a0*/  RET.REL.NODEC R2 `(_ZN7cutlass13device_kernelINS_4gemm6kernel13GemmUniversalIN4cute5tupleIJiiiiEEENS1_10collective13CollectiveMmaINS1_35MainloopSm100TmaUmmaWarpSpecializedILi20ELi2ELi4ENS5_IJNS4_1CILi4EEENSA_ILi2EEENSA_ILi1EEEEEEEENS5_IJNSA_ILi64EEENSA_ILi256EEENSA_ILi32EEEEEEaNS5_IJlSD_lEEEaSK_NS4_8TiledMMAINS4_8MMA_AtomIJNS4_15SM100_MMA_S8_SSIaaiLi64ELi256ELNS4_4UMMA5MajorE0ELSP_0ELNSO_8SaturateE0EEEEEENS4_6LayoutINS5_IJSD_SD_SD_EEENS5_IJNSA_ILi0EEESV_SV_EEEEENS5_IJNS4_10UnderscoreESY_SY_EEEEENS4_23SM90_TMA_LOAD_MULTICASTENS4_14ComposedLayoutINS4_7SwizzleILi1ELi4ELi3EEENS4_18smem_ptr_flag_bitsILi8EEENST_INS5_IJNSA_ILi8EEESI_EEENS5_IJSI_SD_EEEEEEEvNS4_8identityES11_S1B_vS1C_EENS_8epilogue10collective18CollectiveEpilogueINS1E_23Sm100TmaWarpSpecializedILi4ELi2ELi32ELb0ELb0EEEJSJ_NS5_IJNST_ISG_SD_EES1J_EEEaSK_aSK_NS1E_6fusion15FusionCallbacksIS1I_NS1L_17LinearCombinationIaiaiLNS_15FloatRoundStyleE2EEESJ_S1K_JEEENS4_5SM1004TMEM4LOAD26SM100_TMEM_LOAD_16dp32b32xENS4_13SM90_TMA_LOADENS12_INS13_ILi2ELi4ELi3EEES16_NST_INS5_IJS17_SG_EEENS5_IJSG_SD_EEEEEEENS4_39AutoVectorizingCopyWithAssumedAlignmentILi128EEENS4_14SM90_TMA_STOREES20_S22_S22_EEEvvEEEEvNT_6ParamsE) ;  /* 0xffffff4802947950 */ /* 0x000fea0003c3ffff */
.L_x_225:
[----:B------:R-:W-:-:S00]  /*b5b0*/  BRA `(.L_x_225) ;  /* 0xfffffffc00fc7947 */ /* 0x000fc0000383ffff */
[----:B------:R-:W-:-:S00]  /*b5c0*/  NOP ;  /* 0x0000000000007918 */ /* 0x000fc00000000000 */
        /* <DEDUP_REMOVED lines=11> */
.L_x_226:


//--------------------- .nv.global.init           --------------------------
	.section	.nv.global.init,"aw",@progbits
.nv.global.init:
	.type		$str$27,@object
	.size		$str$27,($str$28 - $str$27)
$str$27:
        /*0000*/ 	.byte	0x28, 0x61, 0x64, 0x64, 0x72, 0x65, 0x73, 0x73, 0x20, 0x26, 0x20, 0x6d, 0x61, 0x73, 0x6b, 0x29
        /*0010*/ 	.byte	0x20, 0x3d, 0x3d, 0x20, 0x30, 0x00
	.type		$str$28,@object
	.size		$str$28,($str$26 - $str$28)
$str$28:
        /*0016*/ 	.byte	0x2f, 0x74, 0x6d, 0x70, 0x2f, 0x63, 0x75, 0x74, 0x6c, 0x61, 0x73, 0x73, 0x5f, 0x73, 0x77, 0x65
        /*0026*/ 	.byte	0x65, 0x70, 0x5f, 0x73, 0x72, 0x63, 0x2f, 0x69, 0x6e, 0x63, 0x6c, 0x75, 0x64, 0x65, 0x2f, 0x63
        /*0036*/ 	.byte	0x75, 0x74, 0x65, 0x2f, 0x70, 0x6f, 0x69, 0x6e, 0x74, 0x65, 0x72, 0x5f, 0x66, 0x6c, 0x61, 0x67
        /*0046*/ 	.byte	0x67, 0x65, 0x64, 0x2e, 0x68, 0x70, 0x70, 0x00
	.type		$str$26,@object
	.size		$str$26,($str$25 - $str$26)
$str$26:
        /*004e*/ 	.byte	0x2f, 0x74, 0x6d, 0x70, 0x2f, 0x63, 0x75, 0x74, 0x6c, 0x61, 0x73, 0x73, 0x5f, 0x73, 0x77, 0x65
        /*005e*/ 	.byte	0x65, 0x70, 0x5f, 0x73, 0x72, 0x63, 0x2f, 0x69, 0x6e, 0x63, 0x6c, 0x75, 0x64, 0x65, 0x2f, 0x63
        /*006e*/ 	.byte	0x75, 0x74, 0x65, 0x2f, 0x61, 0x74, 0x6f, 0x6d, 0x2f, 0x63, 0x6f, 0x70, 0x79, 0x5f, 0x74, 0x72
        /*007e*/ 	.byte	0x61, 0x69, 0x74, 0x73, 0x5f, 0x73, 0x6d, 0x31, 0x30, 0x30, 0x2e, 0x68, 0x70, 0x70, 0x00
	.type		$str$25,@object
	.size		$str$25,(__unnamed_1 - $str$25)
$str$25:
        /*008d*/ 	.byte	0x28, 0x28, 0x75, 0x69, 0x6e, 0x74, 0x33, 0x32, 0x5f, 0x74, 0x28, 0x74, 0x68, 0x72, 0x65, 0x61
        /*009d*/ 	.byte	0x64, 0x49, 0x64, 0x78, 0x2e, 0x78, 0x29, 0x20, 0x2f, 0x20, 0x33, 0x32, 0x29, 0x20, 0x25, 0x20
        /*00ad*/ 	.byte	0x34, 0x29, 0x20, 0x3d, 0x3d, 0x20, 0x28, 0x28, 0x28, 0x74, 0x6d, 0x65, 0x6d, 0x5f, 0x61, 0x64
        /*00bd*/ 	.byte	0x64, 0x72, 0x20, 0x3e, 0x3e, 0x20, 0x31, 0x36, 0x29, 0x20, 0x2f, 0x20, 0x33, 0x32, 0x29, 0x20
        /*00cd*/ 	.byte	0x25, 0x20, 0x34, 0x29, 0x00
	.type		__unnamed_1,@object
	.size		__unnamed_1,(__unnamed_2 - __unnamed_1)
__unnamed_1:
        /*00d2*/ 	.byte	0x61, 0x75, 0x74, 0x6f, 0x20, 0x63, 0x75, 0x74, 0x65, 0x3a, 0x3a, 0x61, 0x73, 0x5f, 0x70, 0x6f
        /* <DEDUP_REMOVED lines=24> */
        /*0262*/ 	.byte	0x00
	.type		__unnamed_2,@object
	.size		__unnamed_2,(__unnamed_3 - __unnamed_2)
__unnamed_2:
        /* <DEDUP_REMOVED lines=26> */
	.type		__unnamed_3,@object
	.size		__unnamed_3,(.L_3 - __unnamed_3)
__unnamed_3:
        /* <DEDUP_REMOVED lines=41> */
.L_3:


//--------------------- .nv.shared._ZN7cutlass13device_kernelINS_4gemm6kernel13GemmUniversalIN4cute5tupleIJiiiiEEENS1_10collective13CollectiveMmaINS1_35MainloopSm100TmaUmmaWarpSpecializedILi20ELi2ELi4ENS5_IJNS4_1CILi4EEENSA_ILi2EEENSA_ILi1EEEEEEEENS5_IJNSA_ILi64EEENSA_ILi256EEENSA_ILi32EEEEEEaNS5_IJlSD_lEEEaSK_NS4_8TiledMMAINS4_8MMA_AtomIJNS4_15SM100_MMA_S8_SSIaaiLi64ELi256ELNS4_4UMMA5MajorE0ELSP_0ELNSO_8SaturateE0EEEEEENS4_6LayoutINS5_IJSD_SD_SD_EEENS5_IJNSA_ILi0EEESV_SV_EEEEENS5_IJNS4_10UnderscoreESY_SY_EEEEENS4_23SM90_TMA_LOAD_MULTICASTENS4_14ComposedLayoutINS4_7SwizzleILi1ELi4ELi3EEENS4_18smem_ptr_flag_bitsILi8EEENST_INS5_IJNSA_ILi8EEESI_EEENS5_IJSI_SD_EEEEEEEvNS4_8identityES11_S1B_vS1C_EENS_8epilogue10collective18CollectiveEpilogueINS1E_23Sm100TmaWarpSpecializedILi4ELi2ELi32ELb0ELb0EEEJSJ_NS5_IJNST_ISG_SD_EES1J_EEEaSK_aSK_NS1E_6fusion15FusionCallbacksIS1I_NS1L_17LinearCombinationIaiaiLNS_15FloatRoundStyleE2EEESJ_S1K_JEEENS4_5SM1004TMEM4LOAD26SM100_TMEM_LOAD_16dp32b32xENS4_13SM90_TMA_LOADENS12_INS13_ILi2ELi4ELi3EEES16_NST_INS5_IJS17_SG_EEENS5_IJSG_SD_EEEEEEENS4_39AutoVectorizingCopyWithAssumedAlignmentILi128EEENS4_14SM90_TMA_STOREES20_S22_S22_EEEvvEEEEvNT_6ParamsE --------------------------
	.section	.nv.shared._ZN7cutlass13device_kernelINS_4gemm6kernel13GemmUniversalIN4cute5tupleIJiiiiEEENS1_10collective13CollectiveMmaINS1_35MainloopSm100TmaUmmaWarpSpecializedILi20ELi2ELi4ENS5_IJNS4_1CILi4EEENSA_ILi2EEENSA_ILi1EEEEEEEENS5_IJNSA_ILi64EEENSA_ILi256EEENSA_ILi32EEEEEEaNS5_IJlSD_lEEEaSK_NS4_8TiledMMAINS4_8MMA_AtomIJNS4_15SM100_MMA_S8_SSIaaiLi64ELi256ELNS4_4UMMA5MajorE0ELSP_0ELNSO_8SaturateE0EEEEEENS4_6LayoutINS5_IJSD_SD_SD_EEENS5_IJNSA_ILi0EEESV_SV_EEEEENS5_IJNS4_10UnderscoreESY_SY_EEEEENS4_23SM90_TMA_LOAD_MULTICASTENS4_14ComposedLayoutINS4_7SwizzleILi1ELi4ELi3EEENS4_18smem_ptr_flag_bitsILi8EEENST_INS5_IJNSA_ILi8EEESI_EEENS5_IJSI_SD_EEEEEEEvNS4_8identityES11_S1B_vS1C_EENS_8epilogue10collective18CollectiveEpilogueINS1E_23Sm100TmaWarpSpecializedILi4ELi2ELi32ELb0ELb0EEEJSJ_NS5_IJNST_ISG_SD_EES1J_EEEaSK_aSK_NS1E_6fusion15FusionCallbacksIS1I_NS1L_17LinearCombinationIaiaiLNS_15FloatRoundStyleE2EEESJ_S1K_JEEENS4_5SM1004TMEM4LOAD26SM100_TMEM_LOAD_16dp32b32xENS4_13SM90_TMA_LOADENS12_INS13_ILi2ELi4ELi3EEES16_NST_INS5_IJS17_SG_EEENS5_IJSG_SD_EEEEEEENS4_39AutoVectorizingCopyWithAssumedAlignmentILi128EEENS4_14SM90_TMA_STOREES20_S22_S22_EEEvvEEEEvNT_6ParamsE,"aw",@nobits
	.sectionflags	@""
	.align	16
	.zero		1024


//--------------------- .nv.shared.reserved.0     --------------------------
	.section	.nv.shared.reserved.0,"aw",@nobits
	.weak		__nv_reservedSMEM_offset_0_alias
	.size		__nv_reservedSMEM_offset_0_alias, 0, 64
	.other		__nv_reservedSMEM_offset_0_alias,@"STO_CUDA_RESERVED_SHARED STV_DEFAULT"
__nv_reservedSMEM_offset_0_alias:
	.zero		0
.nv.shared.reserved.0:
	.zero		64
	.weak		__nv_reservedSMEM_tcgen05_partition
	.type		__nv_reservedSMEM_tcgen05_partition,@object
	.size		__nv_reservedSMEM_tcgen05_partition,(.L_0 - __nv_reservedSMEM_tcgen05_partition)
__nv_reservedSMEM_tcgen05_partition:
	.zero		32
.L_0:


//--------------------- .nv.global                --------------------------
	.section	.nv.global,"aw",@nobits
.nv.global:
	.type		_ZN40_INTERNAL_0a40d553_4_k_cu_326ec548_238084cute1_E,@object
	.size		_ZN40_INTERNAL_0a40d553_4_k_cu_326ec548_238084cute1_E,(_ZN40_INTERNAL_0a40d553_4_k_cu_326ec548_238084cuda3std3__45__cpo6cbeginE - _ZN40_INTERNAL_0a40d553_4_k_cu_326ec548_238084cute1_E)
_ZN40_INTERNAL_0a40d553_4_k_cu_326ec548_238084cute1_E:
	.zero		1
	.type		_ZN40_INTERNAL_0a40d553_4_k_cu_326ec548_238084cuda3std3__45__cpo6cbeginE,@object
	.size		_ZN40_INTERNAL_0a40d553_4_k_cu_326ec548_238084cuda3std3__45__cpo6cbeginE,(_ZN40_INTERNAL_0a40d553_4_k_cu_326ec548_238084cuda3std3__48in_placeE - _ZN40_INTERNAL_0a40d553_4_k_cu_326ec548_238084cuda3std3__45__cpo6cbeginE)
_ZN40_INTERNAL_0a40d553_4_k_cu_326ec548_238084cuda3std3__45__cpo6cbeginE:
	.zero		1
	.type		_ZN40_INTERNAL_0a40d553_4_k_cu_326ec548_238084cuda3std3__48in_placeE,@object
	.size		_ZN40_INTERNAL_0a40d553_4_k_cu_326ec548_238084cuda3std3__48in_placeE,(_ZN40_INTERNAL_0a40d553_4_k_cu_326ec548_238084cuda3std6ranges3__45__cpo9iter_moveE - _ZN40_INTERNAL_0a40d553_4_k_cu_326ec548_238084cuda3std3__48in_placeE)
_ZN40_INTERNAL_0a40d553_4_k_cu_326ec548_238084cuda3std3__48in_placeE:
	.zero		1
	.type		_ZN40_INTERNAL_0a40d553_4_k_cu_326ec548_238084cuda3std6ranges3__45__cpo9iter_moveE,@object
	.size		_ZN40_INTERNAL_0a40d553_4_k_cu_326ec548_238084cuda3std6ranges3__45__cpo9iter_moveE,(_ZN40_INTERNAL_0a40d553_4_k_cu_326ec548_238084cuda3std3__45__cpo5beginE - _ZN40_INTERNAL_0a40d553_4_k_cu_326ec548_238084cuda3std6ranges3__45__cpo9iter_moveE)
_ZN40_INTERNAL_0a40d553_4_k_cu_326ec548_238084cuda3std6ranges3__45__cpo9iter_moveE:
	.zero		1
	.type		_ZN40_INTERNAL_0a40d553_4_k_cu_326ec548_238084cuda3std3__45__cpo5beginE,@object
	.size		_ZN40_INTERNAL_0a40d553_4_k_cu_326ec548_238084cuda3std3__45__cpo5beginE,(_ZN40_INTERNAL_0a40d553_4_k_cu_326ec548_238084cuda3std3__442_GLOBAL__N__0a40d553_4_k_cu_326ec548_238086ignoreE - _ZN40_INTERNAL_0a40d553_4_k_cu_326ec548_238084cuda3std3__45__cpo5beginE)
_ZN40_INTERNAL_0a40d553_4_k_cu_326ec548_238084cuda3std3__45__cpo5beginE:
	.zero		1
	.type		_ZN40_INTERNAL_0a40d553_4_k_cu_326ec548_238084cuda3std3__442_GLOBAL__N__0a40d553_4_k_cu_326ec548_238086ignoreE,@object
	.size		_ZN40_INTERNAL_0a40d553_4_k_cu_326ec548_238084cuda3std3__442_GLOBAL__N__0a40d553_4_k_cu_326ec548_238086ignoreE,(_ZN40_INTERNAL_0a40d553_4_k_cu_326ec548_238084cute7productE - _ZN40_INTERNAL_0a40d553_4_k_cu_326ec548_238084cuda3std3__442_GLOBAL__N__0a40d553_4_k_cu_326ec548_238086ignoreE)
_ZN40_INTERNAL_0a40d553_4_k_cu_326ec548_238084cuda3std3__442_GLOBAL__N__0a40d553_4_k_cu_326ec548_238086ignoreE:
	.zero		1
	.type		_ZN40_INTERNAL_0a40d553_4_k_cu_326ec548_238084cute7productE,@object
	.size		_ZN40_INTERNAL_0a40d553_4_k_cu_326ec548_238084cute7productE,(_ZN40_INTERNAL_0a40d553_4_k_cu_326ec548_238084cuda3std3__45__cpo3endE - _ZN40_INTERNAL_0a40d553_4_k_cu_326ec548_238084cute7productE)
_ZN40_INTERNAL_0a40d553_4_k_cu_326ec548_238084cute7productE:
	.zero		1
	.type		_ZN40_INTERNAL_0a40d553_4_k_cu_326ec548_238084cuda3std3__45__cpo3endE,@object
	.size		_ZN40_INTERNAL_0a40d553_4_k_cu_326ec548_238084cuda3std3__45__cpo3endE,(_ZN40_INTERNAL_0a40d553_4_k_cu_326ec548_238084cuda3std3__419piecewise_constructE - _ZN40_INTERNAL_0a40d553_4_k_cu_326ec548_238084cuda3std3__45__cpo3endE)
_ZN40_INTERNAL_0a40d553_4_k_cu_326ec548_238084cuda3std3__45__cpo3endE:
	.zero		1
	.type		_ZN40_INTERNAL_0a40d553_4_k_cu_326ec548_238084cuda3std3__419piecewise_constructE,@object
	.size		_ZN40_INTERNAL_0a40d553_4_k_cu_326ec548_238084cuda3std3__419piecewise_constructE,(_ZN40_INTERNAL_0a40d553_4_k_cu_326ec548_238084cuda3std3__45__cpo4cendE - _ZN40_INTERNAL_0a40d553_4_k_cu_326ec548_238084cuda3std3__419piecewise_constructE)
_ZN40_INTERNAL_0a40d553_4_k_cu_326ec548_238084cuda3std3__419piecewise_constructE:
	.zero		1
	.type		_ZN40_INTERNAL_0a40d553_4_k_cu_326ec548_238084cuda3std3__45__cpo4cendE,@object
	.size		_ZN40_INTERNAL_0a40d553_4_k_cu_326ec548_238084cuda3std3__45__cpo4cendE,(_ZN40_INTERNAL_0a40d553_4_k_cu_326ec548_238084cuda3std6ranges3__45__cpo4swapE - _ZN40_INTERNAL_0a40d553_4_k_cu_326ec548_238084cuda3std3__45__cpo4cendE)
_ZN40_INTERNAL_0a40d553_4_k_cu_326ec548_238084cuda3std3__45__cpo4cendE:
	.zero		1
	.type		_ZN40_INTERNAL_0a40d553_4_k_cu_326ec548_238084cuda3std6ranges3__45__cpo4swapE,@object
	.size		_ZN40_INTERNAL_0a40d553_4_k_cu_326ec548_238084cuda3std6ranges3__45__cpo4swapE,(.L_11 - _ZN40_INTERNAL_0a40d553_4_k_cu_326ec548_238084cuda3std6ranges3__45__cpo4swapE)
_ZN40_INTERNAL_0a40d553_4_k_cu_326ec548_238084cuda3std6ranges3__45__cpo4swapE:
	.zero		1
.L_11:


//--------------------- .nv.constant0._ZN7cutlass13device_kernelINS_4gemm6kernel13GemmUniversalIN4cute5tupleIJiiiiEEENS1_10collective13CollectiveMmaINS1_35MainloopSm100TmaUmmaWarpSpecializedILi20ELi2ELi4ENS5_IJNS4_1CILi4EEENSA_ILi2EEENSA_ILi1EEEEEEEENS5_IJNSA_ILi64EEENSA_ILi256EEENSA_ILi32EEEEEEaNS5_IJlSD_lEEEaSK_NS4_8TiledMMAINS4_8MMA_AtomIJNS4_15SM100_MMA_S8_SSIaaiLi64ELi256ELNS4_4UMMA5MajorE0ELSP_0ELNSO_8SaturateE0EEEEEENS4_6LayoutINS5_IJSD_SD_SD_EEENS5_IJNSA_ILi0EEESV_SV_EEEEENS5_IJNS4_10UnderscoreESY_SY_EEEEENS4_23SM90_TMA_LOAD_MULTICASTENS4_14ComposedLayoutINS4_7SwizzleILi1ELi4ELi3EEENS4_18smem_ptr_flag_bitsILi8EEENST_INS5_IJNSA_ILi8EEESI_EEENS5_IJSI_SD_EEEEEEEvNS4_8identityES11_S1B_vS1C_EENS_8epilogue10collective18CollectiveEpilogueINS1E_23Sm100TmaWarpSpecializedILi4ELi2ELi32ELb0ELb0EEEJSJ_NS5_IJNST_ISG_SD_EES1J_EEEaSK_aSK_NS1E_6fusion15FusionCallbacksIS1I_NS1L_17LinearCombinationIaiaiLNS_15FloatRoundStyleE2EEESJ_S1K_JEEENS4_5SM1004TMEM4LOAD26SM100_TMEM_LOAD_16dp32b32xENS4_13SM90_TMA_LOADENS12_INS13_ILi2ELi4ELi3EEES16_NST_INS5_IJS17_SG_EEENS5_IJSG_SD_EEEEEEENS4_39AutoVectorizingCopyWithAssumedAlignmentILi128EEENS4_14SM90_TMA_STOREES20_S22_S22_EEEvvEEEEvNT_6ParamsE --------------------------
	.section	.nv.constant0._ZN7cutlass13device_kernelINS_4gemm6kernel13GemmUniversalIN4cute5tupleIJiiiiEEENS1_10collective13CollectiveMmaINS1_35MainloopSm100TmaUmmaWarpSpecializedILi20ELi2ELi4ENS5_IJNS4_1CILi4EEENSA_ILi2EEENSA_ILi1EEEEEEEENS5_IJNSA_ILi64EEENSA_ILi256EEENSA_ILi32EEEEEEaNS5_IJlSD_lEEEaSK_NS4_8TiledMMAINS4_8MMA_AtomIJNS4_15SM100_MMA_S8_SSIaaiLi64ELi256ELNS4_4UMMA5MajorE0ELSP_0ELNSO_8SaturateE0EEEEEENS4_6LayoutINS5_IJSD_SD_SD_EEENS5_IJNSA_ILi0EEESV_SV_EEEEENS5_IJNS4_10UnderscoreESY_SY_EEEEENS4_23SM90_TMA_LOAD_MULTICASTENS4_14ComposedLayoutINS4_7SwizzleILi1ELi4ELi3EEENS4_18smem_ptr_flag_bitsILi8EEENST_INS5_IJNSA_ILi8EEESI_EEENS5_IJSI_SD_EEEEEEEvNS4_8identityES11_S1B_vS1C_EENS_8epilogue10collective18CollectiveEpilogueINS1E_23Sm100TmaWarpSpecializedILi4ELi2ELi32ELb0ELb0EEEJSJ_NS5_IJNST_ISG_SD_EES1J_EEEaSK_aSK_NS1E_6fusion15FusionCallbacksIS1I_NS1L_17LinearCombinationIaiaiLNS_15FloatRoundStyleE2EEESJ_S1K_JEEENS4_5SM1004TMEM4LOAD26SM100_TMEM_LOAD_16dp32b32xENS4_13SM90_TMA_LOADENS12_INS13_ILi2ELi4ELi3EEES16_NST_INS5_IJS17_SG_EEENS5_IJSG_SD_EEEEEEENS4_39AutoVectorizingCopyWithAssumedAlignmentILi128EEENS4_14SM90_TMA_STOREES20_S22_S22_EEEvvEEEEvNT_6ParamsE,"a",@progbits
	.sectionflags	@""
	.align	4
.nv.constant0._ZN7cutlass13device_kernelINS_4gemm6kernel13GemmUniversalIN4cute5tupleIJiiiiEEENS1_10collective13CollectiveMmaINS1_35MainloopSm100TmaUmmaWarpSpecializedILi20ELi2ELi4ENS5_IJNS4_1CILi4EEENSA_ILi2EEENSA_ILi1EEEEEEEENS5_IJNSA_ILi64EEENSA_ILi256EEENSA_ILi32EEEEEEaNS5_IJlSD_lEEEaSK_NS4_8TiledMMAINS4_8MMA_AtomIJNS4_15SM100_MMA_S8_SSIaaiLi64ELi256ELNS4_4UMMA5MajorE0ELSP_0ELNSO_8SaturateE0EEEEEENS4_6LayoutINS5_IJSD_SD_SD_EEENS5_IJNSA_ILi0EEESV_SV_EEEEENS5_IJNS4_10UnderscoreESY_SY_EEEEENS4_23SM90_TMA_LOAD_MULTICASTENS4_14ComposedLayoutINS4_7SwizzleILi1ELi4ELi3EEENS4_18smem_ptr_flag_bitsILi8EEENST_INS5_IJNSA_ILi8EEESI_EEENS5_IJSI_SD_EEEEEEEvNS4_8identityES11_S1B_vS1C_EENS_8epilogue10collective18CollectiveEpilogueINS1E_23Sm100TmaWarpSpecializedILi4ELi2ELi32ELb0ELb0EEEJSJ_NS5_IJNST_ISG_SD_EES1J_EEEaSK_aSK_NS1E_6fusion15FusionCallbacksIS1I_NS1L_17LinearCombinationIaiaiLNS_15FloatRoundStyleE2EEESJ_S1K_JEEENS4_5SM1004TMEM4LOAD26SM100_TMEM_LOAD_16dp32b32xENS4_13SM90_TMA_LOADENS12_INS13_ILi2ELi4ELi3EEES16_NST_INS5_IJS17_SG_EEENS5_IJSG_SD_EEEEEEENS4_39AutoVectorizingCopyWithAssumedAlignmentILi128EEENS4_14SM90_TMA_STOREES20_S22_S22_EEEvvEEEEvNT_6ParamsE:
	.zero		2944


//--------------------- SYMBOLS --------------------------

	.type		.nv.reservedSmem.offset0,@object
	.size		.nv.reservedSmem.offset0,0x4
	.type		.nv.reservedSmem.cap,@object
	.size		.nv.reservedSmem.cap,0x4
	.type		__assertfail,@function
